	.target	sm_90a

	.elftype	@"ET_EXEC"


//--------------------- .note.nv.tkinfo           --------------------------
	.section	.note.nv.tkinfo,"",@"SHT_NOTE"
	.sectionflags	@"SHF_NOTE_NV_TKINFO"
	.tkinfo
        /*0018*/ 	.word	0x00000002
        /*0030*/ 	.string	""
        /*0030*/ 	.string	"ptxas"
        /*0030*/ 	.string	"Cuda compilation tools, release 13.0, V13.0.88"
        /*0030*/ 	.string	"Build cuda_13.0.r13.0/compiler.36424714_0"
        /*0030*/ 	.string	"-v  -suppress-debug-info  -lineinfo  -arch sm_90a "



//--------------------- .note.nv.cuinfo           --------------------------
	.section	.note.nv.cuinfo,"",@"SHT_NOTE"
	.sectionflags	@"SHF_NOTE_NV_CUINFO"
        /*0018*/ 	.short	0x0002
        /*001a*/ 	.short	0x005a
        /*001c*/ 	.short	0x0082
	.zero		2


//--------------------- .nv.info                  --------------------------
	.section	.nv.info,"",@"SHT_CUDA_INFO"
	.align	4


	//----- nvinfo : EIATTR_REGCOUNT
	.align		4
        /*0000*/ 	.byte	0x04, 0x2f
        /*0002*/ 	.short	(.L_1 - .L_0)
	.align		4
.L_0:
        /*0004*/ 	.word	index@(matmul_kernel)
        /*0008*/ 	.word	0x000000ff


	//----- nvinfo : EIATTR_FRAME_SIZE
	.align		4
.L_1:
        /*000c*/ 	.byte	0x04, 0x11
        /*000e*/ 	.short	(.L_3 - .L_2)
	.align		4
.L_2:
        /*0010*/ 	.word	index@(matmul_kernel)
        /*0014*/ 	.word	0x00000660


	//----- nvinfo : EIATTR_MIN_STACK_SIZE
	.align		4
.L_3:
        /*0018*/ 	.byte	0x04, 0x12
        /*001a*/ 	.short	(.L_5 - .L_4)
	.align		4
.L_4:
        /*001c*/ 	.word	index@(matmul_kernel)
        /*0020*/ 	.word	0x00000660
.L_5:


//--------------------- .nv.compat                --------------------------
	.section	.nv.compat,"",@"SHT_CUDA_COMPAT_INFO"
	.align	4
        /*0000*/ 	.byte	0x02, 0x09, 0x01, 0x00, 0x02, 0x02, 0x04, 0x00, 0x02, 0x05, 0x05, 0x00, 0x03, 0x07, 0x01, 0x01
        /*0010*/ 	.byte	0x02, 0x03, 0x00, 0x00, 0x02, 0x06, 0x01, 0x00, 0x04, 0x0b, 0x08, 0x00, 0x00, 0x00, 0x00, 0x00
        /*0020*/ 	.byte	0x00, 0x00, 0x00, 0x00


//--------------------- .nv.info.matmul_kernel    --------------------------
	.section	.nv.info.matmul_kernel,"",@"SHT_CUDA_INFO"
	.sectionflags	@""
	.align	4


	//----- nvinfo : EIATTR_CUDA_API_VERSION
	.align		4
        /*0000*/ 	.byte	0x04, 0x37
        /*0002*/ 	.short	(.L_7 - .L_6)
.L_6:
        /*0004*/ 	.word	0x00000082


	//----- nvinfo : EIATTR_KPARAM_INFO
	.align		4
.L_7:
        /*0008*/ 	.byte	0x04, 0x17
        /*000a*/ 	.short	(.L_9 - .L_8)
.L_8:
        /*000c*/ 	.word	0x00000000
        /*0010*/ 	.short	0x000d
        /*0012*/ 	.short	0x0048
        /*0014*/ 	.byte	0x00, 0xf4, 0x21, 0x00


	//----- nvinfo : EIATTR_KPARAM_INFO
	.align		4
.L_9:
        /*0018*/ 	.byte	0x04, 0x17
        /*001a*/ 	.short	(.L_11 - .L_10)
.L_10:
        /*001c*/ 	.word	0x00000000
        /*0020*/ 	.short	0x000c
        /*0022*/ 	.short	0x0040
        /*0024*/ 	.byte	0x00, 0xf4, 0x21, 0x00


	//----- nvinfo : EIATTR_KPARAM_INFO
	.align		4
.L_11:
        /*0028*/ 	.byte	0x04, 0x17
        /*002a*/ 	.short	(.L_13 - .L_12)
.L_12:
        /*002c*/ 	.word	0x00000000
        /*0030*/ 	.short	0x000b
        /*0032*/ 	.short	0x0038
        /*0034*/ 	.byte	0x00, 0xf0, 0x11, 0x00


	//----- nvinfo : EIATTR_KPARAM_INFO
	.align		4
.L_13:
        /*0038*/ 	.byte	0x04, 0x17
        /*003a*/ 	.short	(.L_15 - .L_14)
.L_14:
        /*003c*/ 	.word	0x00000000
        /*0040*/ 	.short	0x000a
        /*0042*/ 	.short	0x0034
        /*0044*/ 	.byte	0x00, 0xf0, 0x11, 0x00


	//----- nvinfo : EIATTR_KPARAM_INFO
	.align		4
.L_15:
        /*0048*/ 	.byte	0x04, 0x17
        /*004a*/ 	.short	(.L_17 - .L_16)
.L_16:
        /*004c*/ 	.word	0x00000000
        /*0050*/ 	.short	0x0009
        /*0052*/ 	.short	0x0030
        /*0054*/ 	.byte	0x00, 0xf0, 0x11, 0x00


	//----- nvinfo : EIATTR_KPARAM_INFO
	.align		4
.L_17:
        /*0058*/ 	.byte	0x04, 0x17
        /*005a*/ 	.short	(.L_19 - .L_18)
.L_18:
        /*005c*/ 	.word	0x00000000
        /*0060*/ 	.short	0x0008
        /*0062*/ 	.short	0x002c
        /*0064*/ 	.byte	0x00, 0xf0, 0x11, 0x00


	//----- nvinfo : EIATTR_KPARAM_INFO
	.align		4
.L_19:
        /*0068*/ 	.byte	0x04, 0x17
        /*006a*/ 	.short	(.L_21 - .L_20)
.L_20:
        /*006c*/ 	.word	0x00000000
        /*0070*/ 	.short	0x0007
        /*0072*/ 	.short	0x0028
        /*0074*/ 	.byte	0x00, 0xf0, 0x11, 0x00


	//----- nvinfo : EIATTR_KPARAM_INFO
	.align		4
.L_21:
        /*0078*/ 	.byte	0x04, 0x17
        /*007a*/ 	.short	(.L_23 - .L_22)
.L_22:
        /*007c*/ 	.word	0x00000000
        /*0080*/ 	.short	0x0006
        /*0082*/ 	.short	0x0024
        /*0084*/ 	.byte	0x00, 0xf0, 0x11, 0x00


	//----- nvinfo : EIATTR_KPARAM_INFO
	.align		4
.L_23:
        /*0088*/ 	.byte	0x04, 0x17
        /*008a*/ 	.short	(.L_25 - .L_24)
.L_24:
        /*008c*/ 	.word	0x00000000
        /*0090*/ 	.short	0x0005
        /*0092*/ 	.short	0x0020
        /*0094*/ 	.byte	0x00, 0xf0, 0x11, 0x00


	//----- nvinfo : EIATTR_KPARAM_INFO
	.align		4
.L_25:
        /*0098*/ 	.byte	0x04, 0x17
        /*009a*/ 	.short	(.L_27 - .L_26)
.L_26:
        /*009c*/ 	.word	0x00000000
        /*00a0*/ 	.short	0x0004
        /*00a2*/ 	.short	0x001c
        /*00a4*/ 	.byte	0x00, 0xf0, 0x11, 0x00


	//----- nvinfo : EIATTR_KPARAM_INFO
	.align		4
.L_27:
        /*00a8*/ 	.byte	0x04, 0x17
        /*00aa*/ 	.short	(.L_29 - .L_28)
.L_28:
        /*00ac*/ 	.word	0x00000000
        /*00b0*/ 	.short	0x0003
        /*00b2*/ 	.short	0x0018
        /*00b4*/ 	.byte	0x00, 0xf0, 0x11, 0x00


	//----- nvinfo : EIATTR_KPARAM_INFO
	.align		4
.L_29:
        /*00b8*/ 	.byte	0x04, 0x17
        /*00ba*/ 	.short	(.L_31 - .L_30)
.L_30:
        /*00bc*/ 	.word	0x00000000
        /*00c0*/ 	.short	0x0002
        /*00c2*/ 	.short	0x0010
        /*00c4*/ 	.byte	0x00, 0xf4, 0x21, 0x00


	//----- nvinfo : EIATTR_KPARAM_INFO
	.align		4
.L_31:
        /*00c8*/ 	.byte	0x04, 0x17
        /*00ca*/ 	.short	(.L_33 - .L_32)
.L_32:
        /*00cc*/ 	.word	0x00000000
        /*00d0*/ 	.short	0x0001
        /*00d2*/ 	.short	0x0008
        /*00d4*/ 	.byte	0x00, 0xf4, 0x21, 0x00


	//----- nvinfo : EIATTR_KPARAM_INFO
	.align		4
.L_33:
        /*00d8*/ 	.byte	0x04, 0x17
        /*00da*/ 	.short	(.L_35 - .L_34)
.L_34:
        /*00dc*/ 	.word	0x00000000
        /*00e0*/ 	.short	0x0000
        /*00e2*/ 	.short	0x0000
        /*00e4*/ 	.byte	0x00, 0xf4, 0x21, 0x00


	//----- nvinfo : EIATTR_EXPLICIT_CLUSTER
	.align		4
.L_35:
        /*00e8*/ 	.byte	0x01, 0x3e
	.zero		2


	//----- nvinfo : EIATTR_CTA_PER_CLUSTER
	.align		4
        /*00ec*/ 	.byte	0x04, 0x3d
        /*00ee*/ 	.short	(.L_37 - .L_36)
.L_36:
        /*00f0*/ 	.word	0x00000002
        /*00f4*/ 	.word	0x00000001
        /*00f8*/ 	.word	0x00000001


	//----- nvinfo : EIATTR_SPARSE_MMA_MASK
	.align		4
.L_37:
        /*00fc*/ 	.byte	0x03, 0x50
        /*00fe*/ 	.short	0x0000


	//----- nvinfo : EIATTR_MAXREG_COUNT
	.align		4
        /*0100*/ 	.byte	0x03, 0x1b
        /*0102*/ 	.short	0x00ff


	//----- nvinfo : EIATTR_NUM_BARRIERS
	.align		4
        /*0104*/ 	.byte	0x02, 0x4c
        /*0106*/ 	.byte	0x01
	.zero		1


	//----- nvinfo : EIATTR_ANNOTATIONS
	.align		4
        /*0108*/ 	.byte	0x04, 0x55
        /*010a*/ 	.short	(.L_39 - .L_38)


	//   ....[0]....
.L_38:
        /*010c*/ 	.word	0x00000001
        /*0110*/ 	.byte	0xf0, 0x2b, 0x00, 0x00, 0x01, 0x00, 0x00, 0x00, 0x90, 0x2c, 0x00, 0x00, 0x01, 0x00, 0x00, 0x00
        /* <DEDUP_REMOVED lines=671> */
        /*2b10*/ 	.byte	0xd0, 0xe0, 0x00, 0x00


	//----- nvinfo : EIATTR_MERCURY_ISA_VERSION
	.align		4
.L_39:
        /*2b14*/ 	.byte	0x03, 0x5f
        /*2b16*/ 	.short	0x0101


	//----- nvinfo : EIATTR_EXIT_INSTR_OFFSETS
	.align		4
        /*2b18*/ 	.byte	0x04, 0x1c
        /*2b1a*/ 	.short	(.L_41 - .L_40)


	//   ....[0]....
.L_40:
        /*2b1c*/ 	.word	0x00011ad0


	//   ....[1]....
        /*2b20*/ 	.word	0x00011b00


	//----- nvinfo : EIATTR_REQNTID
	.align		4
.L_41:
        /*2b24*/ 	.byte	0x04, 0x10
        /*2b26*/ 	.short	(.L_43 - .L_42)
.L_42:
        /*2b28*/ 	.word	0x00000080
        /*2b2c*/ 	.word	0x00000001
        /*2b30*/ 	.word	0x00000001


	//----- nvinfo : EIATTR_CBANK_PARAM_SIZE
	.align		4
.L_43:
        /*2b34*/ 	.byte	0x03, 0x19
        /*2b36*/ 	.short	0x0050


	//----- nvinfo : EIATTR_PARAM_CBANK
	.align		4
        /*2b38*/ 	.byte	0x04, 0x0a
        /*2b3a*/ 	.short	(.L_45 - .L_44)
	.align		4
.L_44:
        /*2b3c*/ 	.word	index@(.nv.constant0.matmul_kernel)
        /*2b40*/ 	.short	0x0210
        /*2b42*/ 	.short	0x0050


	//----- nvinfo : EIATTR_SW_WAR
	.align		4
.L_45:
        /*2b44*/ 	.byte	0x04, 0x36
        /*2b46*/ 	.short	(.L_47 - .L_46)
.L_46:
        /*2b48*/ 	.word	0x00000008
.L_47:


//--------------------- .nv.callgraph             --------------------------
	.section	.nv.callgraph,"",@"SHT_CUDA_CALLGRAPH"
	.align	4
	.sectionentsize	8
	.align		4
        /*0000*/ 	.word	0x00000000
	.align		4
        /*0004*/ 	.word	0xffffffff
	.align		4
        /*0008*/ 	.word	0x00000000
	.align		4
        /*000c*/ 	.word	0xfffffffe
	.align		4
        /*0010*/ 	.word	0x00000000
	.align		4
        /*0014*/ 	.word	0xfffffffd
	.align		4
        /*0018*/ 	.word	0x00000000
	.align		4
        /*001c*/ 	.word	0xfffffffc


//--------------------- .text.matmul_kernel       --------------------------
	.section	.text.matmul_kernel,"ax",@progbits
	.align	128
        .global         matmul_kernel
        .type           matmul_kernel,@function
        .size           matmul_kernel,(.L_x_3 - matmul_kernel)
        .other          matmul_kernel,@"STO_CUDA_ENTRY STV_DEFAULT"
matmul_kernel:
.text.matmul_kernel:
[----:B------:R-:W0:Y:S08]  /*0000*/  LDC R1, c[0x0][0x28] ;  /* 0x00000a00ff017b82 */ /* 0x000e300000000800 */
[----:B------:R-:W1:Y:S01]  /*0010*/  LDC.64 R8, c[0x0][0x228] ;  /* 0x00008a00ff087b82 */ /* 0x000e620000000a00 */
[----:B------:R-:W-:Y:S01]  /*0020*/  UMOV UR6, 0x400 ;  /* 0x0000040000067882 */ /* 0x000fe20000000000 */
[----:B0-----:R-:W-:Y:S01]  /*0030*/  VIADD R1, R1, 0xfffff9a0 ;  /* 0xfffff9a001017836 */ /* 0x001fe20000000000 */
[----:B------:R-:W-:-:S02]  /*0040*/  CS2R R14, SRZ ;  /* 0x00000000000e7805 */ /* 0x000fc4000001ff00 */
[----:B------:R-:W-:Y:S02]  /*0050*/  CS2R R16, SRZ ;  /* 0x0000000000107805 */ /* 0x000fe4000001ff00 */
[----:B------:R-:W-:Y:S02]  /*0060*/  CS2R R18, SRZ ;  /* 0x0000000000127805 */ /* 0x000fe4000001ff00 */
[----:B------:R-:W-:Y:S02]  /*0070*/  CS2R R20, SRZ ;  /* 0x0000000000147805 */ /* 0x000fe4000001ff00 */
[----:B------:R-:W-:Y:S01]  /*0080*/  CS2R R22, SRZ ;  /* 0x0000000000167805 */ /* 0x000fe2000001ff00 */
[----:B------:R-:W0:Y:S01]  /*0090*/  S2UR UR4, SR_CTAID.X ;  /* 0x00000000000479c3 */ /* 0x000e220000002500 */
[----:B------:R-:W-:Y:S02]  /*00a0*/  CS2R R32, SRZ ;  /* 0x0000000000207805 */ /* 0x000fe4000001ff00 */
[----:B------:R-:W-:-:S02]  /*00b0*/  CS2R R34, SRZ ;  /* 0x0000000000227805 */ /* 0x000fc4000001ff00 */
[----:B------:R-:W-:Y:S02]  /*00c0*/  CS2R R96, SRZ ;  /* 0x0000000000607805 */ /* 0x000fe4000001ff00 */
[----:B------:R-:W-:Y:S02]  /*00d0*/  CS2R R98, SRZ ;  /* 0x0000000000627805 */ /* 0x000fe4000001ff00 */
[----:B------:R-:W-:Y:S02]  /*00e0*/  CS2R R100, SRZ ;  /* 0x0000000000647805 */ /* 0x000fe4000001ff00 */
[----:B------:R-:W-:Y:S02]  /*00f0*/  CS2R R102, SRZ ;  /* 0x0000000000667805 */ /* 0x000fe4000001ff00 */
[----:B------:R-:W-:Y:S01]  /*0100*/  CS2R R108, SRZ ;  /* 0x00000000006c7805 */ /* 0x000fe2000001ff00 */
[----:B------:R-:W2:Y:S01]  /*0110*/  LDC R36, c[0x0][0x230] ;  /* 0x00008c00ff247b82 */ /* 0x000ea20000000800 */
[----:B------:R-:W-:-:S02]  /*0120*/  CS2R R110, SRZ ;  /* 0x00000000006e7805 */ /* 0x000fc4000001ff00 */
[----:B------:R-:W-:Y:S02]  /*0130*/  CS2R R104, SRZ ;  /* 0x0000000000687805 */ /* 0x000fe4000001ff00 */
[----:B------:R-:W-:Y:S02]  /*0140*/  CS2R R106, SRZ ;  /* 0x00000000006a7805 */ /* 0x000fe4000001ff00 */
[----:B------:R-:W-:Y:S02]  /*0150*/  CS2R R40, SRZ ;  /* 0x0000000000287805 */ /* 0x000fe4000001ff00 */
[----:B------:R-:W-:Y:S02]  /*0160*/  CS2R R42, SRZ ;  /* 0x00000000002a7805 */ /* 0x000fe4000001ff00 */
[----:B------:R-:W-:Y:S02]  /*0170*/  CS2R R76, SRZ ;  /* 0x00000000004c7805 */ /* 0x000fe4000001ff00 */
[----:B------:R-:W-:Y:S01]  /*0180*/  CS2R R78, SRZ ;  /* 0x00000000004e7805 */ /* 0x000fe2000001ff00 */
[----:B-1----:R-:W-:Y:S01]  /*0190*/  VIADD R0, R9, 0x3f ;  /* 0x0000003f09007836 */ /* 0x002fe20000000000 */
[----:B------:R-:W1:Y:S01]  /*01a0*/  S2UR UR7, SR_CgaCtaId ;  /* 0x00000000000779c3 */ /* 0x000e620000008800 */
[----:B------:R-:W-:-:S02]  /*01b0*/  CS2R R44, SRZ ;  /* 0x00000000002c7805 */ /* 0x000fc4000001ff00 */
[----:B------:R-:W-:Y:S02]  /*01c0*/  CS2R R46, SRZ ;  /* 0x00000000002e7805 */ /* 0x000fe4000001ff00 */
[----:B------:R-:W-:Y:S02]  /*01d0*/  CS2R R80, SRZ ;  /* 0x0000000000507805 */ /* 0x000fe4000001ff00 */
[----:B------:R-:W-:Y:S02]  /*01e0*/  SHF.R.S32.HI R3, RZ, 0x1f, R0 ;  /* 0x0000001fff037819 */ /* 0x000fe40000011400 */
[----:B------:R-:W-:Y:S02]  /*01f0*/  CS2R R82, SRZ ;  /* 0x0000000000527805 */ /* 0x000fe4000001ff00 */
[----:B------:R-:W-:Y:S02]  /*0200*/  CS2R R48, SRZ ;  /* 0x0000000000307805 */ /* 0x000fe4000001ff00 */
[----:B0-----:R-:W-:Y:S01]  /*0210*/  I2FP.F32.U32 R5, UR4 ;  /* 0x0000000400057c45 */ /* 0x001fe20008201000 */
[----:B------:R-:W-:Y:S01]  /*0220*/  ULDC UR4, c[0x0][0x150] ;  /* 0x0000540000047ab9 */ /* 0x000fe20000000800 */
[----:B------:R-:W-:-:S02]  /*0230*/  LEA.HI R3, R3, R0, RZ, 0x6 ;  /* 0x0000000003037211 */ /* 0x000fc400078f30ff */
[----:B------:R-:W-:Y:S02]  /*0240*/  CS2R R50, SRZ ;  /* 0x0000000000327805 */ /* 0x000fe4000001ff00 */
[----:B------:R-:W-:Y:S01]  /*0250*/  CS2R R84, SRZ ;  /* 0x0000000000547805 */ /* 0x000fe2000001ff00 */
[----:B------:R-:W-:Y:S01]  /*0260*/  FMUL R5, R5, UR4 ;  /* 0x0000000405057c20 */ /* 0x000fe20008400000 */
[----:B------:R-:W-:Y:S02]  /*0270*/  SHF.R.S32.HI R3, RZ, 0x6, R3 ;  /* 0x00000006ff037819 */ /* 0x000fe40000011403 */
[----:B------:R-:W-:Y:S01]  /*0280*/  CS2R R86, SRZ ;  /* 0x0000000000567805 */ /* 0x000fe2000001ff00 */
[----:B--2---:R-:W-:Y:S01]  /*0290*/  VIADD R36, R36, 0x3f ;  /* 0x0000003f24247836 */ /* 0x004fe20000000000 */
[----:B------:R-:W-:Y:S02]  /*02a0*/  CS2R R116, SRZ ;  /* 0x0000000000747805 */ /* 0x000fe4000001ff00 */
[----:B------:R-:W-:Y:S01]  /*02b0*/  CS2R R118, SRZ ;  /* 0x0000000000767805 */ /* 0x000fe2000001ff00 */
[----:B------:R-:W-:Y:S01]  /*02c0*/  IMAD.SHL.U32 R4, R3, 0x8, RZ ;  /* 0x0000000803047824 */ /* 0x000fe200078e00ff */
[----:B------:R-:W0:Y:S04]  /*02d0*/  F2I.U32.TRUNC.NTZ R5, R5 ;  /* 0x0000000500057305 */ /* 0x000e28000020f000 */
[----:B------:R-:W-:Y:S01]  /*02e0*/  IABS R7, R4 ;  /* 0x0000000400077213 */ /* 0x000fe20000000000 */
[----:B-1----:R-:W-:-:S03]  /*02f0*/  USHF.L.U32 UR5, UR7, 0x8, URZ ;  /* 0x0000000807057899 */ /* 0x002fc6000800063f */
[----:B------:R-:W1:Y:S01]  /*0300*/  I2F.RP R0, R7 ;  /* 0x0000000700007306 */ /* 0x000e620000209400 */
[----:B------:R-:W-:Y:S01]  /*0310*/  ULOP3.LUT UR5, UR5, 0x100, URZ, 0xc0, !UPT ;  /* 0x0000010005057892 */ /* 0x000fe2000f8ec03f */
[----:B0-----:R-:W-:-:S06]  /*0320*/  IABS R13, R5 ;  /* 0x00000005000d7213 */ /* 0x001fcc0000000000 */
[----:B-1----:R-:W0:Y:S02]  /*0330*/  MUFU.RCP R0, R0 ;  /* 0x0000000000007308 */ /* 0x002e240000001000 */
[----:B0-----:R-:W-:Y:S01]  /*0340*/  VIADD R2, R0, 0xffffffe ;  /* 0x0ffffffe00027836 */ /* 0x001fe20000000000 */
[----:B------:R-:W-:-:S05]  /*0350*/  IABS R0, R4 ;  /* 0x0000000400007213 */ /* 0x000fca0000000000 */
[----:B------:R0:W1:Y:S01]  /*0360*/  F2I.FTZ.U32.TRUNC.NTZ R3, R2 ;  /* 0x0000000200037305 */ /* 0x000062000021f000 */
[----:B------:R-:W-:Y:S02]  /*0370*/  IMAD.MOV R0, RZ, RZ, -R0 ;  /* 0x000000ffff007224 */ /* 0x000fe400078e0a00 */
[----:B0-----:R-:W-:Y:S02]  /*0380*/  IMAD.MOV.U32 R2, RZ, RZ, RZ ;  /* 0x000000ffff027224 */ /* 0x001fe400078e00ff */
[----:B-1----:R-:W-:-:S04]  /*0390*/  IMAD.MOV R6, RZ, RZ, -R3 ;  /* 0x000000ffff067224 */ /* 0x002fc800078e0a03 */
[----:B------:R-:W-:-:S04]  /*03a0*/  IMAD R11, R6, R7, RZ ;  /* 0x00000007060b7224 */ /* 0x000fc800078e02ff */
[----:B------:R-:W-:-:S06]  /*03b0*/  IMAD.HI.U32 R2, R3, R11, R2 ;  /* 0x0000000b03027227 */ /* 0x000fcc00078e0002 */
[----:B------:R-:W-:-:S04]  /*03c0*/  IMAD.HI.U32 R2, R2, R13, RZ ;  /* 0x0000000d02027227 */ /* 0x000fc800078e00ff */
[----:B------:R-:W-:-:S05]  /*03d0*/  IMAD R0, R2, R0, R13 ;  /* 0x0000000002007224 */ /* 0x000fca00078e020d */
[----:B------:R-:W-:-:S13]  /*03e0*/  ISETP.GT.U32.AND P1, PT, R7, R0, PT ;  /* 0x000000000700720c */ /* 0x000fda0003f24070 */
[----:B------:R-:W-:Y:S02]  /*03f0*/  @!P1 IMAD.IADD R0, R0, 0x1, -R7 ;  /* 0x0000000100009824 */ /* 0x000fe400078e0a07 */
[----:B------:R-:W-:Y:S01]  /*0400*/  @!P1 VIADD R2, R2, 0x1 ;  /* 0x0000000102029836 */ /* 0x000fe20000000000 */
[----:B------:R-:W-:Y:S02]  /*0410*/  ISETP.NE.AND P1, PT, R4, RZ, PT ;  /* 0x000000ff0400720c */ /* 0x000fe40003f25270 */
[----:B------:R-:W-:Y:S02]  /*0420*/  ISETP.GE.U32.AND P0, PT, R0, R7, PT ;  /* 0x000000070000720c */ /* 0x000fe40003f06070 */
[----:B------:R-:W-:-:S04]  /*0430*/  LOP3.LUT R0, R5, R4, RZ, 0x3c, !PT ;  /* 0x0000000405007212 */ /* 0x000fc800078e3cff */
[----:B------:R-:W-:Y:S01]  /*0440*/  ISETP.GE.AND P2, PT, R0, RZ, PT ;  /* 0x000000ff0000720c */ /* 0x000fe20003f46270 */
[----:B------:R-:W-:-:S05]  /*0450*/  VIADD R0, R8, 0x1ff ;  /* 0x000001ff08007836 */ /* 0x000fca0000000000 */
[----:B------:R-:W-:Y:S01]  /*0460*/  SHF.R.S32.HI R3, RZ, 0x1f, R0 ;  /* 0x0000001fff037819 */ /* 0x000fe20000011400 */
[----:B------:R-:W-:-:S03]  /*0470*/  @P0 VIADD R2, R2, 0x1 ;  /* 0x0000000102020836 */ /* 0x000fc60000000000 */
[----:B------:R-:W-:-:S03]  /*0480*/  LEA.HI R3, R3, R0, RZ, 0x9 ;  /* 0x0000000003037211 */ /* 0x000fc600078f48ff */
[----:B------:R-:W-:Y:S01]  /*0490*/  @!P2 IMAD.MOV R2, RZ, RZ, -R2 ;  /* 0x000000ffff02a224 */ /* 0x000fe200078e0a02 */
[----:B------:R-:W-:-:S05]  /*04a0*/  @!P1 LOP3.LUT R2, RZ, R4, RZ, 0x33, !PT ;  /* 0x00000004ff029212 */ /* 0x000fca00078e33ff */
[----:B------:R-:W-:Y:S02]  /*04b0*/  IMAD.SHL.U32 R6, R2, 0x8, RZ ;  /* 0x0000000802067824 */ /* 0x000fe400078e00ff */
[----:B------:R-:W-:-:S03]  /*04c0*/  IMAD.MOV R2, RZ, RZ, -R2 ;  /* 0x000000ffff027224 */ /* 0x000fc600078e0a02 */
[----:B------:R-:W-:Y:S01]  /*04d0*/  LEA.HI.SX32 R3, R3, -R6, 0x17 ;  /* 0x8000000603037211 */ /* 0x000fe200078fbaff */
[----:B------:R-:W-:-:S03]  /*04e0*/  IMAD R4, R4, R2, R5 ;  /* 0x0000000204047224 */ /* 0x000fc600078e0205 */
[----:B------:R-:W-:Y:S02]  /*04f0*/  VIMNMX R13, R3, 0x8, PT ;  /* 0x00000008030d7848 */ /* 0x000fe40003fe0100 */
[----:B------:R-:W-:Y:S02]  /*0500*/  IABS R11, R4 ;  /* 0x00000004000b7213 */ /* 0x000fe40000000000 */
[----:B------:R-:W-:-:S04]  /*0510*/  IABS R7, R13 ;  /* 0x0000000d00077213 */ /* 0x000fc80000000000 */
[----:B------:R-:W0:Y:S08]  /*0520*/  I2F.RP R0, R7 ;  /* 0x0000000700007306 */ /* 0x000e300000209400 */
[----:B0-----:R-:W0:Y:S02]  /*0530*/  MUFU.RCP R0, R0 ;  /* 0x0000000000007308 */ /* 0x001e240000001000 */
[----:B0-----:R-:W-:-:S06]  /*0540*/  VIADD R3, R0, 0xffffffe ;  /* 0x0ffffffe00037836 */ /* 0x001fcc0000000000 */
[----:B------:R-:W0:Y:S02]  /*0550*/  F2I.FTZ.U32.TRUNC.NTZ R3, R3 ;  /* 0x0000000300037305 */ /* 0x000e24000021f000 */
[----:B0-----:R-:W-:-:S04]  /*0560*/  IMAD.MOV R10, RZ, RZ, -R3 ;  /* 0x000000ffff0a7224 */ /* 0x001fc800078e0a03 */
[----:B------:R-:W-:Y:S01]  /*0570*/  IMAD.MOV.U32 R2, RZ, RZ, R10 ;  /* 0x000000ffff027224 */ /* 0x000fe200078e000a */
[----:B------:R-:W-:-:S03]  /*0580*/  IABS R10, R13 ;  /* 0x0000000d000a7213 */ /* 0x000fc60000000000 */
[----:B------:R-:W-:Y:S02]  /*0590*/  IMAD R5, R2, R7, RZ ;  /* 0x0000000702057224 */ /* 0x000fe400078e02ff */
[----:B------:R-:W-:Y:S02]  /*05a0*/  IMAD.MOV.U32 R2, RZ, RZ, RZ ;  /* 0x000000ffff027224 */ /* 0x000fe400078e00ff */
[----:B------:R-:W-:Y:S02]  /*05b0*/  IMAD.MOV R0, RZ, RZ, -R10 ;  /* 0x000000ffff007224 */ /* 0x000fe400078e0a0a */
[----:B------:R-:W-:-:S06]  /*05c0*/  IMAD.HI.U32 R2, R3, R5, R2 ;  /* 0x0000000503027227 */ /* 0x000fcc00078e0002 */
[----:B------:R-:W-:-:S04]  /*05d0*/  IMAD.HI.U32 R2, R2, R11, RZ ;  /* 0x0000000b02027227 */ /* 0x000fc800078e00ff */
[----:B------:R-:W-:Y:S02]  /*05e0*/  IMAD R0, R2, R0, R11 ;  /* 0x0000000002007224 */ /* 0x000fe400078e020b */
[----:B------:R-:W0:Y:S03]  /*05f0*/  S2R R11, SR_TID.X ;  /* 0x00000000000b7919 */ /* 0x000e260000002100 */
[----:B------:R-:W-:-:S13]  /*0600*/  ISETP.GT.U32.AND P1, PT, R7, R0, PT ;  /* 0x000000000700720c */ /* 0x000fda0003f24070 */
[----:B------:R-:W-:Y:S02]  /*0610*/  @!P1 IMAD.IADD R0, R0, 0x1, -R7 ;  /* 0x0000000100009824 */ /* 0x000fe400078e0a07 */
[----:B------:R-:W-:Y:S01]  /*0620*/  @!P1 VIADD R2, R2, 0x1 ;  /* 0x0000000102029836 */ /* 0x000fe20000000000 */
[----:B------:R-:W-:Y:S02]  /*0630*/  ISETP.NE.AND P1, PT, R13, RZ, PT ;  /* 0x000000ff0d00720c */ /* 0x000fe40003f25270 */
[----:B------:R-:W-:Y:S02]  /*0640*/  ISETP.GE.U32.AND P0, PT, R0, R7, PT ;  /* 0x000000070000720c */ /* 0x000fe40003f06070 */
[----:B------:R-:W-:-:S04]  /*0650*/  LOP3.LUT R0, R4, R13, RZ, 0x3c, !PT ;  /* 0x0000000d04007212 */ /* 0x000fc800078e3cff */
[----:B------:R-:W-:-:S07]  /*0660*/  ISETP.GE.AND P2, PT, R0, RZ, PT ;  /* 0x000000ff0000720c */ /* 0x000fce0003f46270 */
[----:B------:R-:W-:Y:S01]  /*0670*/  @P0 VIADD R2, R2, 0x1 ;  /* 0x0000000102020836 */ /* 0x000fe20000000000 */
[----:B------:R-:W-:-:S05]  /*0680*/  ISETP.GE.AND P0, PT, R36, 0x40, PT ;  /* 0x000000402400780c */ /* 0x000fca0003f06270 */
[----:B------:R-:W-:Y:S01]  /*0690*/  @!P2 IMAD.MOV R2, RZ, RZ, -R2 ;  /* 0x000000ffff02a224 */ /* 0x000fe200078e0a02 */
[----:B------:R-:W-:-:S05]  /*06a0*/  @!P1 LOP3.LUT R2, RZ, R13, RZ, 0x33, !PT ;  /* 0x0000000dff029212 */ /* 0x000fca00078e33ff */
[----:B------:R-:W-:Y:S02]  /*06b0*/  IMAD.MOV R0, RZ, RZ, -R2 ;  /* 0x000000ffff007224 */ /* 0x000fe400078e0a02 */
[----:B------:R-:W-:Y:S02]  /*06c0*/  IMAD.SHL.U32 R2, R2, 0x40, RZ ;  /* 0x0000004002027824 */ /* 0x000fe400078e00ff */
[----:B------:R-:W-:Y:S01]  /*06d0*/  IMAD R0, R13, R0, R4 ;  /* 0x000000000d007224 */ /* 0x000fe200078e0204 */
[----:B------:R-:W-:Y:S02]  /*06e0*/  CS2R R12, SRZ ;  /* 0x00000000000c7805 */ /* 0x000fe4000001ff00 */
[----:B------:R-:W-:Y:S01]  /*06f0*/  CS2R R4, SRZ ;  /* 0x0000000000047805 */ /* 0x000fe2000001ff00 */
[----:B------:R-:W-:Y:S01]  /*0700*/  IMAD.IADD R0, R6, 0x1, R0 ;  /* 0x0000000106007824 */ /* 0x000fe200078e0200 */
[----:B------:R-:W-:-:S04]  /*0710*/  CS2R R6, SRZ ;  /* 0x0000000000067805 */ /* 0x000fc8000001ff00 */
[----:B------:R-:W-:Y:S02]  /*0720*/  R2UR UR4, R0 ;  /* 0x00000000000472ca */ /* 0x000fe400000e0000 */
[----:B0-----:R-:W-:-:S11]  /*0730*/  LOP3.LUT R0, R11, 0x7f, RZ, 0xc0, !PT ;  /* 0x0000007f0b007812 */ /* 0x001fd600078ec0ff */
[----:B------:R-:W-:Y:S02]  /*0740*/  ULEA UR5, UR4, UR5, 0x9 ;  /* 0x0000000504057291 */ /* 0x000fe4000f8e483f */
[----:B------:R-:W-:-:S03]  /*0750*/  ULEA UR4, UR7, UR6, 0x18 ;  /* 0x0000000607047291 */ /* 0x000fc6000f8ec03f */
[----:B------:R-:W-:Y:S01]  /*0760*/  ULDC.64 UR6, c[0x0][0x208] ;  /* 0x0000820000067ab9 */ /* 0x000fe20000000a00 */
[----:B------:R-:W-:-:S04]  /*0770*/  VIADD R0, R0, UR5 ;  /* 0x0000000500007c36 */ /* 0x000fc80008000000 */
[----:B------:R-:W-:Y:S01]  /*0780*/  VIADD R3, R0, 0x80 ;  /* 0x0000008000037836 */ /* 0x000fe20000000000 */
[----:B------:R-:W-:Y:S06]  /*0790*/  @!P0 BRA `(.L_x_0) ;  /* 0x000000e000148947 */ /* 0x000fec0003800000 */
[----:B------:R-:W-:Y:S01]  /*07a0*/  IABS R15, R8 ;  /* 0x00000008000f7213 */ /* 0x000fe20000000000 */
[----:B------:R-:W-:Y:S01]  /*07b0*/  ULDC UR5, c[0x0][0x234] ;  /* 0x00008d0000057ab9 */ /* 0x000fe20000000800 */
[----:B------:R-:W-:Y:S01]  /*07c0*/  IABS R6, R9 ;  /* 0x0000000900067213 */ /* 0x000fe20000000000 */
[----:B------:R-:W-:Y:S01]  /*07d0*/  ULDC.64 UR8, c[0x0][0x210] ;  /* 0x0000840000087ab9 */ /* 0x000fe20000000a00 */
[----:B------:R-:W0:Y:S01]  /*07e0*/  I2F.RP R7, R15 ;  /* 0x0000000f00077306 */ /* 0x000e220000209400 */
[C---:B------:R-:W-:Y:S01]  /*07f0*/  LOP3.LUT R79, R11.reuse, 0x40, RZ, 0xc0, !PT ;  /* 0x000000400b4f7812 */ /* 0x040fe200078ec0ff */
[----:B------:R-:W-:Y:S01]  /*0800*/  ULDC UR60, c[0x0][0x23c] ;  /* 0x00008f00003c7ab9 */ /* 0x000fe20000000800 */
[----:B------:R-:W-:Y:S01]  /*0810*/  LOP3.LUT R152, R11, 0x3f, RZ, 0xc0, !PT ;  /* 0x0000003f0b987812 */ /* 0x000fe200078ec0ff */
[----:B------:R-:W-:Y:S01]  /*0820*/  ULDC.64 UR10, c[0x0][0x218] ;  /* 0x00008600000a7ab9 */ /* 0x000fe20000000a00 */
[----:B------:R-:W-:Y:S01]  /*0830*/  USHF.R.U32.HI UR20, URZ, 0x4, UR4 ;  /* 0x000000043f147899 */ /* 0x000fe20008011604 */
[----:B------:R-:W-:-:S02]  /*0840*/  CS2R R120, SRZ ;  /* 0x0000000000787805 */ /* 0x000fc4000001ff00 */
[----:B------:R-:W-:Y:S01]  /*0850*/  CS2R R122, SRZ ;  /* 0x00000000007a7805 */ /* 0x000fe2000001ff00 */
[----:B------:R-:W1:Y:S01]  /*0860*/  I2F.RP R10, R6 ;  /* 0x00000006000a7306 */ /* 0x000e620000209400 */
[----:B------:R-:W-:Y:S01]  /*0870*/  USGXT.U32 UR20, UR20, 0xe ;  /* 0x0000000e1414789a */ /* 0x000fe20008000000 */
[----:B------:R-:W-:Y:S02]  /*0880*/  CS2R R124, SRZ ;  /* 0x00000000007c7805 */ /* 0x000fe4000001ff00 */
[----:B------:R-:W-:Y:S02]  /*0890*/  CS2R R126, SRZ ;  /* 0x00000000007e7805 */ /* 0x000fe4000001ff00 */
[----:B------:R-:W-:Y:S02]  /*08a0*/  CS2R R128, SRZ ;  /* 0x0000000000807805 */ /* 0x000fe4000001ff00 */
[----:B------:R-:W-:Y:S02]  /*08b0*/  CS2R R130, SRZ ;  /* 0x0000000000827805 */ /* 0x000fe4000001ff00 */
[----:B------:R-:W-:-:S02]  /*08c0*/  CS2R R132, SRZ ;  /* 0x0000000000847805 */ /* 0x000fc4000001ff00 */
[----:B------:R-:W-:Y:S01]  /*08d0*/  CS2R R134, SRZ ;  /* 0x0000000000867805 */ /* 0x000fe2000001ff00 */
[----:B0-----:R-:W0:Y:S01]  /*08e0*/  MUFU.RCP R7, R7 ;  /* 0x0000000700077308 */ /* 0x001e220000001000 */
[----:B------:R-:W-:Y:S02]  /*08f0*/  CS2R R136, SRZ ;  /* 0x0000000000887805 */ /* 0x000fe4000001ff00 */
[----:B------:R-:W-:Y:S02]  /*0900*/  CS2R R138, SRZ ;  /* 0x00000000008a7805 */ /* 0x000fe4000001ff00 */
[----:B------:R-:W-:Y:S02]  /*0910*/  CS2R R140, SRZ ;  /* 0x00000000008c7805 */ /* 0x000fe4000001ff00 */
[----:B------:R-:W-:Y:S02]  /*0920*/  CS2R R142, SRZ ;  /* 0x00000000008e7805 */ /* 0x000fe4000001ff00 */
[----:B------:R-:W-:-:S02]  /*0930*/  CS2R R144, SRZ ;  /* 0x0000000000907805 */ /* 0x000fc4000001ff00 */
[----:B------:R-:W-:Y:S02]  /*0940*/  CS2R R146, SRZ ;  /* 0x0000000000927805 */ /* 0x000fe4000001ff00 */
[----:B------:R-:W-:Y:S01]  /*0950*/  CS2R R148, SRZ ;  /* 0x0000000000947805 */ /* 0x000fe2000001ff00 */
[----:B-1----:R-:W1:Y:S01]  /*0960*/  MUFU.RCP R10, R10 ;  /* 0x0000000a000a7308 */ /* 0x002e620000001000 */
[----:B------:R-:W-:Y:S02]  /*0970*/  CS2R R150, SRZ ;  /* 0x0000000000967805 */ /* 0x000fe4000001ff00 */
[----:B------:R-:W-:Y:S02]  /*0980*/  CS2R R88, SRZ ;  /* 0x0000000000587805 */ /* 0x000fe4000001ff00 */
[----:B------:R-:W-:Y:S02]  /*0990*/  CS2R R90, SRZ ;  /* 0x00000000005a7805 */ /* 0x000fe4000001ff00 */
[----:B------:R-:W-:-:S02]  /*09a0*/  CS2R R92, SRZ ;  /* 0x00000000005c7805 */ /* 0x000fc4000001ff00 */
[----:B------:R-:W-:Y:S02]  /*09b0*/  CS2R R94, SRZ ;  /* 0x00000000005e7805 */ /* 0x000fe4000001ff00 */
[----:B------:R-:W-:Y:S02]  /*09c0*/  CS2R R96, SRZ ;  /* 0x0000000000607805 */ /* 0x000fe4000001ff00 */
[----:B------:R-:W-:Y:S02]  /*09d0*/  CS2R R98, SRZ ;  /* 0x0000000000627805 */ /* 0x000fe4000001ff00 */
[----:B------:R-:W-:Y:S01]  /*09e0*/  CS2R R100, SRZ ;  /* 0x0000000000647805 */ /* 0x000fe2000001ff00 */
[----:B0-----:R-:W-:Y:S01]  /*09f0*/  VIADD R4, R7, 0xffffffe ;  /* 0x0ffffffe07047836 */ /* 0x001fe20000000000 */
[----:B------:R-:W-:Y:S02]  /*0a00*/  SHF.R.S32.HI R7, RZ, 0x1f, R36 ;  /* 0x0000001fff077819 */ /* 0x000fe40000011424 */
[----:B------:R-:W-:-:S02]  /*0a10*/  CS2R R102, SRZ ;  /* 0x0000000000667805 */ /* 0x000fc4000001ff00 */
[----:B------:R-:W-:Y:S01]  /*0a20*/  CS2R R104, SRZ ;  /* 0x0000000000687805 */ /* 0x000fe2000001ff00 */
[----:B------:R0:W2:Y:S01]  /*0a30*/  F2I.FTZ.U32.TRUNC.NTZ R5, R4 ;  /* 0x0000000400057305 */ /* 0x0000a2000021f000 */
[----:B------:R-:W-:Y:S02]  /*0a40*/  LEA.HI R36, R7, R36, RZ, 0x6 ;  /* 0x0000002407247211 */ /* 0x000fe400078f30ff */
[----:B------:R-:W-:Y:S02]  /*0a50*/  CS2R R106, SRZ ;  /* 0x00000000006a7805 */ /* 0x000fe4000001ff00 */
[----:B------:R-:W-:Y:S01]  /*0a60*/  CS2R R108, SRZ ;  /* 0x00000000006c7805 */ /* 0x000fe2000001ff00 */
[----:B-1----:R-:W-:Y:S01]  /*0a70*/  VIADD R12, R10, 0xffffffe ;  /* 0x0ffffffe0a0c7836 */ /* 0x002fe20000000000 */
[----:B------:R-:W-:Y:S02]  /*0a80*/  IABS R10, R0 ;  /* 0x00000000000a7213 */ /* 0x000fe40000000000 */
[----:B------:R-:W-:-:S02]  /*0a90*/  CS2R R110, SRZ ;  /* 0x00000000006e7805 */ /* 0x000fc4000001ff00 */
[----:B------:R-:W-:Y:S01]  /*0aa0*/  CS2R R112, SRZ ;  /* 0x0000000000707805 */ /* 0x000fe2000001ff00 */
[----:B------:R1:W3:Y:S01]  /*0ab0*/  F2I.FTZ.U32.TRUNC.NTZ R13, R12 ;  /* 0x0000000c000d7305 */ /* 0x0002e2000021f000 */
[----:B0-----:R-:W-:Y:S01]  /*0ac0*/  IMAD.MOV.U32 R4, RZ, RZ, RZ ;  /* 0x000000ffff047224 */ /* 0x001fe200078e00ff */
[----:B------:R-:W-:Y:S02]  /*0ad0*/  CS2R R114, SRZ ;  /* 0x0000000000727805 */ /* 0x000fe4000001ff00 */
[----:B------:R-:W-:Y:S02]  /*0ae0*/  CS2R R116, SRZ ;  /* 0x0000000000747805 */ /* 0x000fe4000001ff00 */
[----:B------:R-:W-:Y:S02]  /*0af0*/  CS2R R118, SRZ ;  /* 0x0000000000767805 */ /* 0x000fe4000001ff00 */
[----:B------:R-:W-:Y:S02]  /*0b00*/  CS2R R80, SRZ ;  /* 0x0000000000507805 */ /* 0x000fe4000001ff00 */
[----:B------:R-:W-:Y:S01]  /*0b10*/  CS2R R82, SRZ ;  /* 0x0000000000527805 */ /* 0x000fe2000001ff00 */
[----:B--2---:R-:W-:Y:S01]  /*0b20*/  IMAD.MOV R14, RZ, RZ, -R5 ;  /* 0x000000ffff0e7224 */ /* 0x004fe200078e0a05 */
[----:B------:R-:W-:-:S02]  /*0b30*/  CS2R R84, SRZ ;  /* 0x0000000000547805 */ /* 0x000fc4000001ff00 */
[----:B-1----:R-:W-:Y:S02]  /*0b40*/  SHF.R.U32.HI R12, RZ, 0x6, R11 ;  /* 0x00000006ff0c7819 */ /* 0x002fe4000001160b */
[----:B------:R-:W-:Y:S01]  /*0b50*/  CS2R R86, SRZ ;  /* 0x0000000000567805 */ /* 0x000fe2000001ff00 */
[----:B------:R-:W-:Y:S01]  /*0b60*/  IMAD R17, R14, R15, RZ ;  /* 0x0000000f0e117224 */ /* 0x000fe200078e02ff */
[----:B------:R-:W-:Y:S01]  /*0b70*/  IABS R14, R3 ;  /* 0x00000003000e7213 */ /* 0x000fe20000000000 */
[----:B------:R-:W-:Y:S01]  /*0b80*/  UMOV UR23, 0x40000040 ;  /* 0x4000004000177882 */ /* 0x000fe20000000000 */
[----:B------:R-:W-:Y:S01]  /*0b90*/  SGXT.U32 R7, R12, 0x1 ;  /* 0x000000010c07781a */ /* 0x000fe20000000000 */
[----:B------:R-:W-:-:S03]  /*0ba0*/  IMAD.HI.U32 R5, R5, R17, R4 ;  /* 0x0000001105057227 */ /* 0x000fc600078e0004 */
[----:B------:R-:W-:Y:S01]  /*0bb0*/  LOP3.LUT R18, R2, R7, RZ, 0xfc, !PT ;  /* 0x0000000702127212 */ /* 0x000fe200078efcff */
[----:B---3--:R-:W-:Y:S02]  /*0bc0*/  IMAD.MOV R17, RZ, RZ, -R13 ;  /* 0x000000ffff117224 */ /* 0x008fe400078e0a0d */
[----:B------:R-:W-:Y:S01]  /*0bd0*/  IMAD.HI.U32 R4, R5, R10, RZ ;  /* 0x0000000a05047227 */ /* 0x000fe200078e00ff */
[C---:B------:R-:W-:Y:S02]  /*0be0*/  LOP3.LUT R7, R18.reuse, 0x3c, RZ, 0xfc, !PT ;  /* 0x0000003c12077812 */ /* 0x040fe400078efcff */
[----:B------:R-:W-:Y:S01]  /*0bf0*/  LOP3.LUT R16, R18, 0x36, RZ, 0xfc, !PT ;  /* 0x0000003612107812 */ /* 0x000fe200078efcff */
[----:B------:R-:W-:Y:S01]  /*0c00*/  IMAD.MOV R4, RZ, RZ, -R4 ;  /* 0x000000ffff047224 */ /* 0x000fe200078e0a04 */
[----:B------:R-:W-:Y:S01]  /*0c10*/  ISETP.GE.AND P1, PT, R7, RZ, PT ;  /* 0x000000ff0700720c */ /* 0x000fe20003f26270 */
[----:B------:R-:W-:Y:S01]  /*0c20*/  IMAD.HI.U32 R5, R5, R14, RZ ;  /* 0x0000000e05057227 */ /* 0x000fe200078e00ff */
[----:B------:R-:W-:-:S02]  /*0c30*/  IABS R23, R16 ;  /* 0x0000001000177213 */ /* 0x000fc40000000000 */
[C---:B------:R-:W-:Y:S01]  /*0c40*/  LOP3.LUT R22, R18.reuse, 0x30, RZ, 0xfc, !PT ;  /* 0x0000003012167812 */ /* 0x040fe200078efcff */
[----:B------:R-:W-:Y:S01]  /*0c50*/  IMAD R4, R15, R4, R10 ;  /* 0x000000040f047224 */ /* 0x000fe200078e020a */
[----:B------:R-:W-:Y:S01]  /*0c60*/  LOP3.LUT R10, R18, 0x3a, RZ, 0xfc, !PT ;  /* 0x0000003a120a7812 */ /* 0x000fe200078efcff */
[----:B------:R-:W-:Y:S01]  /*0c70*/  IMAD.MOV R5, RZ, RZ, -R5 ;  /* 0x000000ffff057224 */ /* 0x000fe200078e0a05 */
[----:B------:R-:W-:Y:S01]  /*0c80*/  IABS R27, R22 ;  /* 0x00000016001b7213 */ /* 0x000fe20000000000 */
[----:B------:R-:W-:Y:S01]  /*0c90*/  IMAD R17, R17, R6, RZ ;  /* 0x0000000611117224 */ /* 0x000fe200078e02ff */
[C---:B------:R-:W-:Y:S01]  /*0ca0*/  ISETP.GT.U32.AND P0, PT, R15.reuse, R4, PT ;  /* 0x000000040f00720c */ /* 0x040fe20003f04070 */
[----:B------:R-:W-:Y:S01]  /*0cb0*/  IMAD R5, R15, R5, R14 ;  /* 0x000000050f057224 */ /* 0x000fe200078e020e */
[----:B------:R-:W-:Y:S01]  /*0cc0*/  IABS R19, R10 ;  /* 0x0000000a00137213 */ /* 0x000fe20000000000 */
[----:B------:R-:W-:Y:S01]  /*0cd0*/  IMAD.MOV.U32 R12, RZ, RZ, RZ ;  /* 0x000000ffff0c7224 */ /* 0x000fe200078e00ff */
[----:B------:R-:W-:-:S02]  /*0ce0*/  ISETP.GE.AND P4, PT, R10, RZ, PT ;  /* 0x000000ff0a00720c */ /* 0x000fc40003f86270 */
[----:B------:R-:W-:Y:S01]  /*0cf0*/  ISETP.GT.U32.AND P3, PT, R15, R5, PT ;  /* 0x000000050f00720c */ /* 0x000fe20003f64070 */
[----:B------:R-:W-:Y:S01]  /*0d00*/  IMAD.HI.U32 R12, R13, R17, R12 ;  /* 0x000000110d0c7227 */ /* 0x000fe200078e000c */
[----:B------:R-:W-:Y:S02]  /*0d10*/  IABS R17, R7 ;  /* 0x0000000700117213 */ /* 0x000fe40000000000 */
[C---:B------:R-:W-:Y:S02]  /*0d20*/  LOP3.LUT R13, R18.reuse, 0x38, RZ, 0xfc, !PT ;  /* 0x00000038120d7812 */ /* 0x040fe400078efcff */
[----:B------:R-:W-:Y:S01]  /*0d30*/  LOP3.LUT R20, R18, 0x32, RZ, 0xfc, !PT ;  /* 0x0000003212147812 */ /* 0x000fe200078efcff */
[----:B------:R-:W-:Y:S01]  /*0d40*/  @!P0 IMAD.IADD R4, R4, 0x1, -R15 ;  /* 0x0000000104048824 */ /* 0x000fe200078e0a0f */
[----:B------:R-:W-:Y:S01]  /*0d50*/  ISETP.GE.AND P2, PT, R13, RZ, PT ;  /* 0x000000ff0d00720c */ /* 0x000fe20003f46270 */
[----:B------:R-:W-:Y:S01]  /*0d60*/  IMAD.HI.U32 R7, R12, R17, RZ ;  /* 0x000000110c077227 */ /* 0x000fe200078e00ff */
[----:B------:R-:W-:-:S02]  /*0d70*/  IABS R21, R13 ;  /* 0x0000000d00157213 */ /* 0x000fc40000000000 */
[----:B------:R-:W-:Y:S01]  /*0d80*/  ISETP.GT.U32.AND P6, PT, R15, R4, PT ;  /* 0x000000040f00720c */ /* 0x000fe20003fc4070 */
[----:B------:R-:W-:Y:S01]  /*0d90*/  @!P3 IMAD.IADD R5, R5, 0x1, -R15 ;  /* 0x000000010505b824 */ /* 0x000fe200078e0a0f */
[----:B------:R-:W-:Y:S01]  /*0da0*/  ISETP.GE.AND P3, PT, R0, RZ, PT ;  /* 0x000000ff0000720c */ /* 0x000fe20003f66270 */
[----:B------:R-:W-:Y:S01]  /*0db0*/  IMAD.MOV R13, RZ, RZ, -R7 ;  /* 0x000000ffff0d7224 */ /* 0x000fe200078e0a07 */
[----:B------:R-:W-:Y:S01]  /*0dc0*/  LOP3.LUT R26, R18, 0xa, RZ, 0xfc, !PT ;  /* 0x0000000a121a7812 */ /* 0x000fe200078efcff */
[----:B------:R-:W-:Y:S01]  /*0dd0*/  IMAD.HI.U32 R7, R12, R19, RZ ;  /* 0x000000130c077227 */ /* 0x000fe200078e00ff */
[----:B------:R-:W-:Y:S02]  /*0de0*/  ISETP.GT.U32.AND P0, PT, R15, R5, PT ;  /* 0x000000050f00720c */ /* 0x000fe40003f04070 */
[----:B------:R-:W-:Y:S01]  /*0df0*/  IABS R67, R26 ;  /* 0x0000001a00437213 */ /* 0x000fe20000000000 */
[----:B------:R-:W-:Y:S01]  /*0e00*/  IMAD.MOV R7, RZ, RZ, -R7 ;  /* 0x000000ffff077224 */ /* 0x000fe200078e0a07 */
[----:B------:R-:W-:Y:S01]  /*0e10*/  LOP3.LUT R28, R18, 0x8, RZ, 0xfc, !PT ;  /* 0x00000008121c7812 */ /* 0x000fe200078efcff */
[----:B------:R-:W-:Y:S01]  /*0e20*/  IMAD R13, R6, R13, R17 ;  /* 0x0000000d060d7224 */ /* 0x000fe200078e0211 */
[----:B------:R-:W-:Y:S01]  /*0e30*/  LOP3.LUT R30, R18, 0x6, RZ, 0xfc, !PT ;  /* 0x00000006121e7812 */ /* 0x000fe200078efcff */
[----:B------:R-:W-:Y:S01]  /*0e40*/  @!P6 IMAD.IADD R4, R4, 0x1, -R15 ;  /* 0x000000010404e824 */ /* 0x000fe200078e0a0f */
[----:B------:R-:W-:Y:S01]  /*0e50*/  ISETP.GE.AND P6, PT, R3, RZ, PT ;  /* 0x000000ff0300720c */ /* 0x000fe20003fc6270 */
[C---:B------:R-:W-:Y:S01]  /*0e60*/  IMAD R17, R6.reuse, R7, R19 ;  /* 0x0000000706117224 */ /* 0x040fe200078e0213 */
[----:B------:R-:W-:Y:S01]  /*0e70*/  ISETP.GT.U32.AND P5, PT, R6, R13, PT ;  /* 0x0000000d0600720c */ /* 0x000fe20003fa4070 */
[----:B------:R-:W-:Y:S01]  /*0e80*/  @!P3 IMAD.MOV R4, RZ, RZ, -R4 ;  /* 0x000000ffff04b224 */ /* 0x000fe200078e0a04 */
[----:B------:R-:W-:Y:S01]  /*0e90*/  IABS R69, R28 ;  /* 0x0000001c00457213 */ /* 0x000fe20000000000 */
[----:B------:R-:W-:Y:S01]  /*0ea0*/  IMAD.HI.U32 R10, R12, R21, RZ ;  /* 0x000000150c0a7227 */ /* 0x000fe200078e00ff */
[----:B------:R-:W-:-:S02]  /*0eb0*/  ISETP.GT.U32.AND P3, PT, R6, R17, PT ;  /* 0x000000110600720c */ /* 0x000fc40003f64070 */
[----:B------:R-:W-:Y:S01]  /*0ec0*/  LOP3.LUT R32, R18, 0x4, RZ, 0xfc, !PT ;  /* 0x0000000412207812 */ /* 0x000fe200078efcff */
[----:B------:R-:W-:Y:S01]  /*0ed0*/  IMAD.HI.U32 R14, R12, R23, RZ ;  /* 0x000000170c0e7227 */ /* 0x000fe200078e00ff */
[----:B------:R-:W-:Y:S02]  /*0ee0*/  IABS R71, R30 ;  /* 0x0000001e00477213 */ /* 0x000fe40000000000 */
[----:B------:R-:W-:Y:S01]  /*0ef0*/  IABS R73, R32 ;  /* 0x0000002000497213 */ /* 0x000fe20000000000 */
[----:B------:R-:W-:Y:S01]  /*0f00*/  IMAD.MOV R10, RZ, RZ, -R10 ;  /* 0x000000ffff0a7224 */ /* 0x000fe200078e0a0a */
[----:B------:R-:W-:Y:S01]  /*0f10*/  IABS R77, R18 ;  /* 0x00000012004d7213 */ /* 0x000fe20000000000 */
[----:B------:R-:W-:Y:S02]  /*0f20*/  IMAD.MOV R14, RZ, RZ, -R14 ;  /* 0x000000ffff0e7224 */ /* 0x000fe400078e0a0e */
[----:B------:R-:W-:Y:S01]  /*0f30*/  @!P0 IMAD.IADD R5, R5, 0x1, -R15 ;  /* 0x0000000105058824 */ /* 0x000fe200078e0a0f */
[----:B------:R-:W-:Y:S01]  /*0f40*/  LOP3.LUT R15, R18, 0x34, RZ, 0xfc, !PT ;  /* 0x00000034120f7812 */ /* 0x000fe200078efcff */
[----:B------:R-:W-:Y:S01]  /*0f50*/  IMAD R19, R6, R10, R21 ;  /* 0x0000000a06137224 */ /* 0x000fe200078e0215 */
[----:B------:R-:W-:Y:S01]  /*0f60*/  ISETP.NE.AND P0, PT, R8, RZ, PT ;  /* 0x000000ff0800720c */ /* 0x000fe20003f05270 */
[C---:B------:R-:W-:Y:S01]  /*0f70*/  IMAD R21, R6.reuse, R14, R23 ;  /* 0x0000000e06157224 */ /* 0x040fe200078e0217 */
[----:B------:R-:W-:Y:S01]  /*0f80*/  IABS R14, R15 ;  /* 0x0000000f000e7213 */ /* 0x000fe20000000000 */
[----:B------:R-:W-:Y:S01]  /*0f90*/  IMAD.MOV.U32 R10, RZ, RZ, R5 ;  /* 0x000000ffff0a7224 */ /* 0x000fe200078e0005 */
[----:B------:R-:W-:Y:S01]  /*0fa0*/  LOP3.LUT R5, RZ, R8, RZ, 0x33, !PT ;  /* 0x00000008ff057212 */ /* 0x000fe200078e33ff */
[----:B------:R-:W-:Y:S01]  /*0fb0*/  @!P3 IMAD.IADD R17, R17, 0x1, -R6 ;  /* 0x000000011111b824 */ /* 0x000fe200078e0a06 */
[C---:B------:R-:W-:Y:S01]  /*0fc0*/  ISETP.GT.U32.AND P3, PT, R6.reuse, R21, PT ;  /* 0x000000150600720c */ /* 0x040fe20003f64070 */
[----:B------:R-:W-:Y:S01]  /*0fd0*/  @!P6 IMAD.MOV R10, RZ, RZ, -R10 ;  /* 0x000000ffff0ae224 */ /* 0x000fe200078e0a0a */
[----:B------:R-:W-:Y:S01]  /*0fe0*/  SEL R7, R5, R4, !P0 ;  /* 0x0000000405077207 */ /* 0x000fe20004000000 */
[----:B------:R-:W-:Y:S01]  /*0ff0*/  @!P5 IMAD.IADD R13, R13, 0x1, -R6 ;  /* 0x000000010d0dd824 */ /* 0x000fe200078e0a06 */
[----:B------:R-:W-:-:S02]  /*1000*/  ISETP.GT.U32.AND P6, PT, R6, R17, PT ;  /* 0x000000110600720c */ /* 0x000fc40003fc4070 */
[----:B------:R-:W-:Y:S01]  /*1010*/  SEL R8, R5, R10, !P0 ;  /* 0x0000000a05087207 */ /* 0x000fe20004000000 */
[----:B------:R-:W-:Y:S01]  /*1020*/  IMAD.MOV.U32 R5, RZ, RZ, R14 ;  /* 0x000000ffff057224 */ /* 0x000fe200078e000e */
[C---:B------:R-:W-:Y:S01]  /*1030*/  ISETP.GT.U32.AND P5, PT, R6.reuse, R13, PT ;  /* 0x0000000d0600720c */ /* 0x040fe20003fa4070 */
[----:B------:R-:W-:Y:S01]  /*1040*/  IMAD R7, R7, UR5, RZ ;  /* 0x0000000507077c24 */ /* 0x000fe2000f8e02ff */
[----:B------:R-:W-:Y:S01]  /*1050*/  ISETP.GT.U32.AND P0, PT, R6, R19, PT ;  /* 0x000000130600720c */ /* 0x000fe20003f04070 */
[----:B------:R-:W-:Y:S01]  /*1060*/  IMAD.HI.U32 R4, R12, R5, RZ ;  /* 0x000000050c047227 */ /* 0x000fe200078e00ff */
[----:B------:R-:W-:Y:S02]  /*1070*/  IABS R23, R20 ;  /* 0x0000001400177213 */ /* 0x000fe40000000000 */
[----:B------:R-:W-:Y:S01]  /*1080*/  LOP3.LUT R14, R18, 0x2c, RZ, 0xfc, !PT ;  /* 0x0000002c120e7812 */ /* 0x000fe200078efcff */
[----:B------:R-:W-:Y:S02]  /*1090*/  @!P3 IMAD.IADD R21, R21, 0x1, -R6 ;  /* 0x000000011515b824 */ /* 0x000fe400078e0a06 */
[----:B------:R-:W-:Y:S01]  /*10a0*/  IMAD.MOV R10, RZ, RZ, -R4 ;  /* 0x000000ffff0a7224 */ /* 0x000fe200078e0a04 */
[----:B------:R-:W-:Y:S01]  /*10b0*/  IABS R29, R14 ;  /* 0x0000000e001d7213 */ /* 0x000fe20000000000 */
[----:B------:R-:W-:Y:S01]  /*10c0*/  @!P6 IMAD.IADD R17, R17, 0x1, -R6 ;  /* 0x000000011111e824 */ /* 0x000fe200078e0a06 */
[C---:B------:R-:W-:Y:S01]  /*10d0*/  ISETP.GT.U32.AND P6, PT, R6.reuse, R21, PT ;  /* 0x000000150600720c */ /* 0x040fe20003fc4070 */
[----:B------:R-:W-:-:S02]  /*10e0*/  IMAD R5, R6, R10, R5 ;  /* 0x0000000a06057224 */ /* 0x000fc400078e0205 */
[----:B------:R-:W-:-:S04]  /*10f0*/  IMAD.HI.U32 R10, R12, R27, RZ ;  /* 0x0000001b0c0a7227 */ /* 0x000fc800078e00ff */
[----:B------:R-:W-:Y:S02]  /*1100*/  IMAD.MOV R10, RZ, RZ, -R10 ;  /* 0x000000ffff0a7224 */ /* 0x000fe400078e0a0a */
[----:B------:R-:W-:-:S04]  /*1110*/  IMAD.HI.U32 R4, R12, R23, RZ ;  /* 0x000000170c047227 */ /* 0x000fc800078e00ff */
[C---:B------:R-:W-:Y:S02]  /*1120*/  IMAD R27, R6.reuse, R10, R27 ;  /* 0x0000000a061b7224 */ /* 0x040fe400078e021b */
[--C-:B------:R-:W-:Y:S02]  /*1130*/  @!P6 IMAD.IADD R21, R21, 0x1, -R6.reuse ;  /* 0x000000011515e824 */ /* 0x100fe400078e0a06 */
[--C-:B------:R-:W-:Y:S01]  /*1140*/  @!P5 IMAD.IADD R13, R13, 0x1, -R6.reuse ;  /* 0x000000010d0dd824 */ /* 0x100fe200078e0a06 */
[----:B------:R-:W-:Y:S01]  /*1150*/  ISETP.GT.U32.AND P6, PT, R6, R27, PT ;  /* 0x0000001b0600720c */ /* 0x000fe20003fc4070 */
[----:B------:R-:W-:Y:S01]  /*1160*/  @!P0 IMAD.IADD R19, R19, 0x1, -R6 ;  /* 0x0000000113138824 */ /* 0x000fe200078e0a06 */
[----:B------:R-:W-:Y:S01]  /*1170*/  ISETP.GE.AND P5, PT, R16, RZ, PT ;  /* 0x000000ff1000720c */ /* 0x000fe20003fa6270 */
[----:B------:R-:W-:Y:S01]  /*1180*/  IMAD.MOV R4, RZ, RZ, -R4 ;  /* 0x000000ffff047224 */ /* 0x000fe200078e0a04 */
[----:B------:R-:W-:Y:S01]  /*1190*/  ISETP.GE.AND P0, PT, R15, RZ, PT ;  /* 0x000000ff0f00720c */ /* 0x000fe20003f06270 */
[----:B------:R-:W-:Y:S01]  /*11a0*/  IMAD.MOV.U32 R15, RZ, RZ, R13 ;  /* 0x000000ffff0f7224 */ /* 0x000fe200078e000d */
[----:B------:R-:W-:Y:S01]  /*11b0*/  LOP3.LUT R16, R18, 0x2a, RZ, 0xfc, !PT ;  /* 0x0000002a12107812 */ /* 0x000fe200078efcff */
[C---:B------:R-:W-:Y:S01]  /*11c0*/  IMAD R13, R6.reuse, R4, R23 ;  /* 0x00000004060d7224 */ /* 0x040fe200078e0217 */
[----:B------:R-:W-:Y:S01]  /*11d0*/  ISETP.GT.U32.AND P3, PT, R6, R19, PT ;  /* 0x000000130600720c */ /* 0x000fe20003f64070 */
[----:B------:R-:W-:Y:S01]  /*11e0*/  @!P1 IMAD.MOV R15, RZ, RZ, -R15 ;  /* 0x000000ffff0f9224 */ /* 0x000fe200078e0a0f */
[----:B------:R-:W-:Y:S01]  /*11f0*/  IABS R33, R16 ;  /* 0x0000001000217213 */ /* 0x000fe20000000000 */
[----:B------:R-:W-:Y:S01]  /*1200*/  IMAD.HI.U32 R4, R12, R29, RZ ;  /* 0x0000001d0c047227 */ /* 0x000fe200078e00ff */
[----:B------:R-:W-:-:S03]  /*1210*/  ISETP.GT.U32.AND P1, PT, R6, R5, PT ;  /* 0x000000050600720c */ /* 0x000fc60003f24070 */
[----:B------:R-:W-:Y:S02]  /*1220*/  @!P6 IMAD.IADD R27, R27, 0x1, -R6 ;  /* 0x000000011b1be824 */ /* 0x000fe400078e0a06 */
[----:B------:R-:W-:Y:S01]  /*1230*/  @!P4 IMAD.MOV R17, RZ, RZ, -R17 ;  /* 0x000000ffff11c224 */ /* 0x000fe200078e0a11 */
[C---:B------:R-:W-:Y:S01]  /*1240*/  ISETP.GT.U32.AND P4, PT, R6.reuse, R13, PT ;  /* 0x0000000d0600720c */ /* 0x040fe20003f84070 */
[----:B------:R-:W-:Y:S01]  /*1250*/  IMAD.MOV R10, RZ, RZ, -R4 ;  /* 0x000000ffff0a7224 */ /* 0x000fe200078e0a04 */
[----:B------:R-:W-:Y:S01]  /*1260*/  ISETP.GT.U32.AND P6, PT, R6, R27, PT ;  /* 0x0000001b0600720c */ /* 0x000fe20003fc4070 */
[----:B------:R-:W-:-:S04]  /*1270*/  IMAD.HI.U32 R4, R12, R33, RZ ;  /* 0x000000210c047227 */ /* 0x000fc800078e00ff */
[----:B------:R-:W-:Y:S02]  /*1280*/  IMAD.MOV R4, RZ, RZ, -R4 ;  /* 0x000000ffff047224 */ /* 0x000fe400078e0a04 */
[--C-:B------:R-:W-:Y:S01]  /*1290*/  @!P1 IMAD.IADD R5, R5, 0x1, -R6.reuse ;  /* 0x0000000105059824 */ /* 0x100fe200078e0a06 */
[----:B------:R-:W-:Y:S01]  /*12a0*/  ISETP.GE.AND P1, PT, R22, RZ, PT ;  /* 0x000000ff1600720c */ /* 0x000fe20003f26270 */
[----:B------:R-:W-:Y:S01]  /*12b0*/  IMAD R33, R6, R4, R33 ;  /* 0x0000000406217224 */ /* 0x000fe200078e0221 */
[----:B------:R-:W-:Y:S01]  /*12c0*/  LOP3.LUT R22, R18, 0x1a, RZ, 0xfc, !PT ;  /* 0x0000001a12167812 */ /* 0x000fe200078efcff */
[--C-:B------:R-:W-:Y:S01]  /*12d0*/  @!P3 IMAD.IADD R19, R19, 0x1, -R6.reuse ;  /* 0x000000011313b824 */ /* 0x100fe200078e0a06 */
[----:B------:R-:W-:Y:S01]  /*12e0*/  ISETP.GE.AND P3, PT, R20, RZ, PT ;  /* 0x000000ff1400720c */ /* 0x000fe20003f66270 */
[--C-:B------:R-:W-:Y:S01]  /*12f0*/  @!P6 IMAD.IADD R27, R27, 0x1, -R6.reuse ;  /* 0x000000011b1be824 */ /* 0x100fe200078e0a06 */
[C---:B------:R-:W-:Y:S01]  /*1300*/  ISETP.GT.U32.AND P6, PT, R6.reuse, R33, PT ;  /* 0x000000210600720c */ /* 0x040fe20003fc4070 */
[--C-:B------:R-:W-:Y:S01]  /*1310*/  @!P4 IMAD.IADD R13, R13, 0x1, -R6.reuse ;  /* 0x000000010d0dc824 */ /* 0x100fe200078e0a06 */
[----:B------:R-:W-:Y:S01]  /*1320*/  ISETP.GT.U32.AND P4, PT, R6, R5, PT ;  /* 0x000000050600720c */ /* 0x000fe20003f84070 */
[----:B------:R-:W-:Y:S01]  /*1330*/  @!P2 IMAD.MOV R19, RZ, RZ, -R19 ;  /* 0x000000ffff13a224 */ /* 0x000fe200078e0a13 */
[----:B------:R-:W-:Y:S01]  /*1340*/  LOP3.LUT R20, R18, 0x28, RZ, 0xfc, !PT ;  /* 0x0000002812147812 */ /* 0x000fe200078efcff */
[----:B------:R-:W-:Y:S01]  /*1350*/  @!P5 IMAD.MOV R21, RZ, RZ, -R21 ;  /* 0x000000ffff15d224 */ /* 0x000fe200078e0a15 */
[C---:B------:R-:W-:Y:S01]  /*1360*/  ISETP.GT.U32.AND P2, PT, R6.reuse, R13, PT ;  /* 0x0000000d0600720c */ /* 0x040fe20003f44070 */
[----:B------:R-:W-:Y:S01]  /*1370*/  IMAD R29, R6, R10, R29 ;  /* 0x0000000a061d7224 */ /* 0x000fe200078e021d */
[----:B------:R-:W-:Y:S01]  /*1380*/  ISETP.GE.AND P5, PT, R14, RZ, PT ;  /* 0x000000ff0e00720c */ /* 0x000fe20003fa6270 */
[----:B------:R-:W-:Y:S01]  /*1390*/  @!P1 IMAD.MOV R27, RZ, RZ, -R27 ;  /* 0x000000ffff1b9224 */ /* 0x000fe200078e0a1b */
[----:B------:R-:W-:Y:S01]  /*13a0*/  LOP3.LUT R14, R18, 0x24, RZ, 0xfc, !PT ;  /* 0x00000024120e7812 */ /* 0x000fe200078efcff */
[----:B------:R-:W-:Y:S01]  /*13b0*/  IMAD R8, R8, UR5, RZ ;  /* 0x0000000508087c24 */ /* 0x000fe2000f8e02ff */
[----:B------:R-:W-:Y:S01]  /*13c0*/  IABS R35, R20 ;  /* 0x0000001400237213 */ /* 0x000fe20000000000 */
[--C-:B------:R-:W-:Y:S01]  /*13d0*/  @!P6 IMAD.IADD R33, R33, 0x1, -R6.reuse ;  /* 0x000000012121e824 */ /* 0x100fe200078e0a06 */
[----:B------:R-:W-:Y:S01]  /*13e0*/  IABS R37, R14 ;  /* 0x0000000e00257213 */ /* 0x000fe20000000000 */
[--C-:B------:R-:W-:Y:S01]  /*13f0*/  @!P4 IMAD.IADD R5, R5, 0x1, -R6.reuse ;  /* 0x000000010505c824 */ /* 0x100fe200078e0a06 */
[----:B------:R-:W-:Y:S01]  /*1400*/  ISETP.GT.U32.AND P4, PT, R6, R29, PT ;  /* 0x0000001d0600720c */ /* 0x000fe20003f84070 */
[----:B------:R-:W-:Y:S01]  /*1410*/  IMAD.HI.U32 R4, R12, R35, RZ ;  /* 0x000000230c047227 */ /* 0x000fe200078e00ff */
[----:B------:R-:W-:Y:S01]  /*1420*/  ISETP.GT.U32.AND P6, PT, R6, R33, PT ;  /* 0x000000210600720c */ /* 0x000fe20003fc4070 */
[----:B------:R-:W-:Y:S01]  /*1430*/  ULDC UR5, c[0x0][0x240] ;  /* 0x0000900000057ab9 */ /* 0x000fe20000000800 */
[----:B------:R-:W-:Y:S01]  /*1440*/  LOP3.LUT R10, R18, 0x26, RZ, 0xfc, !PT ;  /* 0x00000026120a7812 */ /* 0x000fe200078efcff */
[----:B------:R-:W-:Y:S01]  /*1450*/  @!P2 IMAD.IADD R13, R13, 0x1, -R6 ;  /* 0x000000010d0da824 */ /* 0x000fe200078e0a06 */
[----:B------:R-:W-:Y:S01]  /*1460*/  ISETP.GE.AND P2, PT, R16, RZ, PT ;  /* 0x000000ff1000720c */ /* 0x000fe20003f46270 */
[----:B------:R-:W-:Y:S01]  /*1470*/  IMAD.MOV.U32 R23, RZ, RZ, R5 ;  /* 0x000000ffff177224 */ /* 0x000fe200078e0005 */
[----:B------:R-:W-:Y:S01]  /*1480*/  IABS R31, R10 ;  /* 0x0000000a001f7213 */ /* 0x000fe20000000000 */
[----:B------:R-:W-:Y:S01]  /*1490*/  IMAD.HI.U32 R5, R12, R37, RZ ;  /* 0x000000250c057227 */ /* 0x000fe200078e00ff */
[----:B------:R-:W-:-:S02]  /*14a0*/  LOP3.LUT R16, R18, 0x22, RZ, 0xfc, !PT ;  /* 0x0000002212107812 */ /* 0x000fc400078efcff */
[----:B------:R-:W-:Y:S01]  /*14b0*/  ISETP.GE.AND P1, PT, R10, RZ, PT ;  /* 0x000000ff0a00720c */ /* 0x000fe20003f26270 */
[----:B------:R-:W-:Y:S01]  /*14c0*/  IMAD.MOV.U32 R25, RZ, RZ, R13 ;  /* 0x000000ffff197224 */ /* 0x000fe200078e000d */
[----:B------:R-:W-:Y:S01]  /*14d0*/  IABS R43, R16 ;  /* 0x00000010002b7213 */ /* 0x000fe20000000000 */
[----:B------:R-:W-:Y:S01]  /*14e0*/  IMAD.MOV R13, RZ, RZ, -R5 ;  /* 0x000000ffff0d7224 */ /* 0x000fe200078e0a05 */
[----:B------:R-:W-:Y:S01]  /*14f0*/  IABS R51, R22 ;  /* 0x0000001600337213 */ /* 0x000fe20000000000 */
[----:B------:R-:W-:Y:S02]  /*1500*/  IMAD.MOV R4, RZ, RZ, -R4 ;  /* 0x000000ffff047224 */ /* 0x000fe400078e0a04 */
[----:B------:R-:W-:Y:S02]  /*1510*/  IMAD R13, R6, R13, R37 ;  /* 0x0000000d060d7224 */ /* 0x000fe400078e0225 */
[--C-:B------:R-:W-:Y:S01]  /*1520*/  @!P4 IMAD.IADD R29, R29, 0x1, -R6.reuse ;  /* 0x000000011d1dc824 */ /* 0x100fe200078e0a06 */
[----:B------:R-:W-:Y:S01]  /*1530*/  ISETP.GE.AND P4, PT, R20, RZ, PT ;  /* 0x000000ff1400720c */ /* 0x000fe20003f86270 */
[----:B------:R-:W-:Y:S01]  /*1540*/  @!P6 IMAD.IADD R33, R33, 0x1, -R6 ;  /* 0x000000012121e824 */ /* 0x000fe200078e0a06 */
[C---:B------:R-:W-:Y:S01]  /*1550*/  ISETP.GT.U32.AND P6, PT, R6.reuse, R13, PT ;  /* 0x0000000d0600720c */ /* 0x040fe20003fc4070 */
[----:B------:R-:W-:Y:S01]  /*1560*/  IMAD R35, R6, R4, R35 ;  /* 0x0000000406237224 */ /* 0x000fe200078e0223 */
[----:B------:R-:W-:Y:S01]  /*1570*/  LOP3.LUT R20, R18, 0x20, RZ, 0xfc, !PT ;  /* 0x0000002012147812 */ /* 0x000fe200078efcff */
[----:B------:R-:W-:-:S03]  /*1580*/  IMAD.HI.U32 R4, R12, R31, RZ ;  /* 0x0000001f0c047227 */ /* 0x000fc600078e00ff */
[----:B------:R-:W-:Y:S01]  /*1590*/  IABS R37, R20 ;  /* 0x0000001400257213 */ /* 0x000fe20000000000 */
[----:B------:R-:W-:Y:S01]  /*15a0*/  @!P0 IMAD.MOV R23, RZ, RZ, -R23 ;  /* 0x000000ffff178224 */ /* 0x000fe200078e0a17 */
[C---:B------:R-:W-:Y:S01]  /*15b0*/  ISETP.GT.U32.AND P0, PT, R6.reuse, R29, PT ;  /* 0x0000001d0600720c */ /* 0x040fe20003f04070 */
[----:B------:R-:W-:Y:S02]  /*15c0*/  IMAD.MOV R4, RZ, RZ, -R4 ;  /* 0x000000ffff047224 */ /* 0x000fe400078e0a04 */
[----:B------:R-:W-:Y:S01]  /*15d0*/  @!P3 IMAD.MOV R25, RZ, RZ, -R25 ;  /* 0x000000ffff19b224 */ /* 0x000fe200078e0a19 */
[C---:B------:R-:W-:Y:S01]  /*15e0*/  ISETP.GT.U32.AND P3, PT, R6.reuse, R35, PT ;  /* 0x000000230600720c */ /* 0x040fe20003f64070 */
[----:B------:R-:W-:Y:S02]  /*15f0*/  IMAD R5, R6, R4, R31 ;  /* 0x0000000406057224 */ /* 0x000fe400078e021f */
[----:B------:R-:W-:-:S04]  /*1600*/  IMAD.HI.U32 R4, R12, R43, RZ ;  /* 0x0000002b0c047227 */ /* 0x000fc800078e00ff */
[----:B------:R-:W-:Y:S02]  /*1610*/  @!P6 IMAD.IADD R13, R13, 0x1, -R6 ;  /* 0x000000010d0de824 */ /* 0x000fe400078e0a06 */
[----:B------:R-:W-:Y:S02]  /*1620*/  IMAD.MOV R4, RZ, RZ, -R4 ;  /* 0x000000ffff047224 */ /* 0x000fe400078e0a04 */
[----:B------:R-:W-:Y:S01]  /*1630*/  @!P0 IMAD.IADD R29, R29, 0x1, -R6 ;  /* 0x000000011d1d8824 */ /* 0x000fe200078e0a06 */
[C---:B------:R-:W-:Y:S01]  /*1640*/  ISETP.GT.U32.AND P0, PT, R6.reuse, R5, PT ;  /* 0x000000050600720c */ /* 0x040fe20003f04070 */
[C---:B------:R-:W-:Y:S01]  /*1650*/  IMAD R43, R6.reuse, R4, R43 ;  /* 0x00000004062b7224 */ /* 0x040fe200078e022b */
[----:B------:R-:W-:Y:S01]  /*1660*/  ISETP.GT.U32.AND P6, PT, R6, R13, PT ;  /* 0x0000000d0600720c */ /* 0x000fe20003fc4070 */
[----:B------:R-:W-:-:S04]  /*1670*/  IMAD.HI.U32 R4, R12, R37, RZ ;  /* 0x000000250c047227 */ /* 0x000fc800078e00ff */
[----:B------:R-:W-:Y:S01]  /*1680*/  @!P3 IMAD.IADD R35, R35, 0x1, -R6 ;  /* 0x000000012323b824 */ /* 0x000fe200078e0a06 */
[----:B------:R-:W-:Y:S01]  /*1690*/  ISETP.GE.AND P3, PT, R14, RZ, PT ;  /* 0x000000ff0e00720c */ /* 0x000fe20003f66270 */
[----:B------:R-:W-:Y:S01]  /*16a0*/  IMAD.MOV R4, RZ, RZ, -R4 ;  /* 0x000000ffff047224 */ /* 0x000fe200078e0a04 */
[----:B------:R-:W-:Y:S01]  /*16b0*/  LOP3.LUT R14, R18, 0x1c, RZ, 0xfc, !PT ;  /* 0x0000001c120e7812 */ /* 0x000fe200078efcff */
[----:B------:R-:W-:Y:S02]  /*16c0*/  IMAD.MOV.U32 R31, RZ, RZ, R29 ;  /* 0x000000ffff1f7224 */ /* 0x000fe400078e001d */
[C---:B------:R-:W-:Y:S01]  /*16d0*/  IMAD R29, R6.reuse, R4, R37 ;  /* 0x00000004061d7224 */ /* 0x040fe200078e0225 */
[----:B------:R-:W-:Y:S01]  /*16e0*/  IABS R47, R14 ;  /* 0x0000000e002f7213 */ /* 0x000fe20000000000 */
[--C-:B------:R-:W-:Y:S01]  /*16f0*/  @!P0 IMAD.IADD R5, R5, 0x1, -R6.reuse ;  /* 0x0000000105058824 */ /* 0x100fe200078e0a06 */
[C---:B------:R-:W-:Y:S01]  /*1700*/  ISETP.GT.U32.AND P0, PT, R6.reuse, R35, PT ;  /* 0x000000230600720c */ /* 0x040fe20003f04070 */
[----:B------:R-:W-:Y:S01]  /*1710*/  @!P6 IMAD.IADD R13, R13, 0x1, -R6 ;  /* 0x000000010d0de824 */ /* 0x000fe200078e0a06 */
[----:B------:R-:W-:Y:S01]  /*1720*/  ISETP.GT.U32.AND P6, PT, R6, R29, PT ;  /* 0x0000001d0600720c */ /* 0x000fe20003fc4070 */
[----:B------:R-:W-:-:S04]  /*1730*/  IMAD.HI.U32 R4, R12, R47, RZ ;  /* 0x0000002f0c047227 */ /* 0x000fc800078e00ff */
[----:B------:R-:W-:Y:S01]  /*1740*/  @!P5 IMAD.MOV R31, RZ, RZ, -R31 ;  /* 0x000000ffff1fd224 */ /* 0x000fe200078e0a1f */
[C---:B------:R-:W-:Y:S01]  /*1750*/  ISETP.GT.U32.AND P5, PT, R6.reuse, R5, PT ;  /* 0x000000050600720c */ /* 0x040fe20003fa4070 */
[----:B------:R-:W-:Y:S02]  /*1760*/  IMAD.MOV R4, RZ, RZ, -R4 ;  /* 0x000000ffff047224 */ /* 0x000fe400078e0a04 */
[----:B------:R-:W-:Y:S01]  /*1770*/  @!P2 IMAD.MOV R33, RZ, RZ, -R33 ;  /* 0x000000ffff21a224 */ /* 0x000fe200078e0a21 */
[C---:B------:R-:W-:Y:S01]  /*1780*/  ISETP.GT.U32.AND P2, PT, R6.reuse, R43, PT ;  /* 0x0000002b0600720c */ /* 0x040fe20003f44070 */
[----:B------:R-:W-:Y:S02]  /*1790*/  IMAD R47, R6, R4, R47 ;  /* 0x00000004062f7224 */ /* 0x000fe400078e022f */
[--C-:B------:R-:W-:Y:S01]  /*17a0*/  @!P0 IMAD.IADD R35, R35, 0x1, -R6.reuse ;  /* 0x0000000123238824 */ /* 0x100fe200078e0a06 */
[----:B------:R-:W-:Y:S01]  /*17b0*/  ISETP.GE.AND P0, PT, R16, RZ, PT ;  /* 0x000000ff1000720c */ /* 0x000fe20003f06270 */
[----:B------:R-:W-:Y:S01]  /*17c0*/  @!P6 IMAD.IADD R29, R29, 0x1, -R6 ;  /* 0x000000011d1de824 */ /* 0x000fe200078e0a06 */
[----:B------:R-:W-:Y:S01]  /*17d0*/  ISETP.GT.U32.AND P6, PT, R6, R47, PT ;  /* 0x0000002f0600720c */ /* 0x000fe20003fc4070 */
[----:B------:R-:W-:Y:S01]  /*17e0*/  IMAD.HI.U32 R10, R12, R51, RZ ;  /* 0x000000330c0a7227 */ /* 0x000fe200078e00ff */
[----:B------:R-:W-:-:S03]  /*17f0*/  LOP3.LUT R16, R18, 0x18, RZ, 0xfc, !PT ;  /* 0x0000001812107812 */ /* 0x000fc600078efcff */
[--C-:B------:R-:W-:Y:S01]  /*1800*/  @!P5 IMAD.IADD R5, R5, 0x1, -R6.reuse ;  /* 0x000000010505d824 */ /* 0x100fe200078e0a06 */
[----:B------:R-:W-:Y:S01]  /*1810*/  IABS R4, R16 ;  /* 0x0000001000047213 */ /* 0x000fe20000000000 */
[----:B------:R-:W-:Y:S01]  /*1820*/  IMAD.MOV.U32 R37, RZ, RZ, R35 ;  /* 0x000000ffff257224 */ /* 0x000fe200078e0023 */
[----:B------:R-:W-:Y:S01]  /*1830*/  ISETP.GE.AND P5, PT, R20, RZ, PT ;  /* 0x000000ff1400720c */ /* 0x000fe20003fa6270 */
[----:B------:R-:W-:Y:S01]  /*1840*/  IMAD.MOV.U32 R39, RZ, RZ, R5 ;  /* 0x000000ffff277224 */ /* 0x000fe200078e0005 */
[----:B------:R-:W-:Y:S01]  /*1850*/  LOP3.LUT R20, R18, 0x14, RZ, 0xfc, !PT ;  /* 0x0000001412147812 */ /* 0x000fe200078efcff */
[----:B------:R-:W-:Y:S01]  /*1860*/  @!P2 IMAD.IADD R43, R43, 0x1, -R6 ;  /* 0x000000012b2ba824 */ /* 0x000fe200078e0a06 */
[----:B------:R-:W-:Y:S01]  /*1870*/  ISETP.GE.AND P2, PT, R14, RZ, PT ;  /* 0x000000ff0e00720c */ /* 0x000fe20003f46270 */
[----:B------:R-:W-:Y:S01]  /*1880*/  IMAD.MOV.U32 R35, RZ, RZ, R4 ;  /* 0x000000ffff237224 */ /* 0x000fe200078e0004 */
[----:B------:R-:W-:Y:S01]  /*1890*/  LOP3.LUT R14, R18, 0x16, RZ, 0xfc, !PT ;  /* 0x00000016120e7812 */ /* 0x000fe200078efcff */
[----:B------:R-:W-:Y:S01]  /*18a0*/  @!P1 IMAD.MOV R39, RZ, RZ, -R39 ;  /* 0x000000ffff279224 */ /* 0x000fe200078e0a27 */
[----:B------:R-:W-:Y:S01]  /*18b0*/  ISETP.GT.U32.AND P1, PT, R6, R29, PT ;  /* 0x0000001d0600720c */ /* 0x000fe20003f24070 */
[----:B------:R-:W-:Y:S01]  /*18c0*/  IMAD.MOV R10, RZ, RZ, -R10 ;  /* 0x000000ffff0a7224 */ /* 0x000fe200078e0a0a */
[----:B------:R-:W-:Y:S01]  /*18d0*/  IABS R5, R14 ;  /* 0x0000000e00057213 */ /* 0x000fe20000000000 */
[----:B------:R-:W-:-:S02]  /*18e0*/  @!P6 IMAD.IADD R47, R47, 0x1, -R6 ;  /* 0x000000012f2fe824 */ /* 0x000fc400078e0a06 */
[----:B------:R-:W-:-:S03]  /*18f0*/  IMAD.HI.U32 R4, R12, R35, RZ ;  /* 0x000000230c047227 */ /* 0x000fc600078e00ff */
[C---:B------:R-:W-:Y:S01]  /*1900*/  ISETP.GT.U32.AND P6, PT, R6.reuse, R47, PT ;  /* 0x0000002f0600720c */ /* 0x040fe20003fc4070 */
[C---:B------:R-:W-:Y:S01]  /*1910*/  IMAD R51, R6.reuse, R10, R51 ;  /* 0x0000000a06337224 */ /* 0x040fe200078e0233 */
[----:B------:R-:W-:Y:S01]  /*1920*/  IABS R10, R20 ;  /* 0x00000014000a7213 */ /* 0x000fe20000000000 */
[----:B------:R-:W-:Y:S02]  /*1930*/  IMAD.MOV R4, RZ, RZ, -R4 ;  /* 0x000000ffff047224 */ /* 0x000fe400078e0a04 */
[----:B------:R-:W-:Y:S01]  /*1940*/  @!P4 IMAD.MOV R37, RZ, RZ, -R37 ;  /* 0x000000ffff25c224 */ /* 0x000fe200078e0a25 */
[C---:B------:R-:W-:Y:S01]  /*1950*/  ISETP.GT.U32.AND P4, PT, R6.reuse, R43, PT ;  /* 0x0000002b0600720c */ /* 0x040fe20003f84070 */
[----:B------:R-:W-:Y:S02]  /*1960*/  IMAD.MOV.U32 R41, RZ, RZ, R13 ;  /* 0x000000ffff297224 */ /* 0x000fe400078e000d */
[----:B------:R-:W-:Y:S02]  /*1970*/  IMAD.MOV.U32 R13, RZ, RZ, R5 ;  /* 0x000000ffff0d7224 */ /* 0x000fe400078e0005 */
[----:B------:R-:W-:-:S02]  /*1980*/  IMAD R5, R6, R4, R35 ;  /* 0x0000000406057224 */ /* 0x000fc400078e0223 */
[----:B------:R-:W-:Y:S02]  /*1990*/  IMAD.MOV.U32 R35, RZ, RZ, R10 ;  /* 0x000000ffff237224 */ /* 0x000fe400078e000a */
[----:B------:R-:W-:Y:S01]  /*19a0*/  @!P1 IMAD.IADD R29, R29, 0x1, -R6 ;  /* 0x000000011d1d9824 */ /* 0x000fe200078e0a06 */
[----:B------:R-:W-:Y:S01]  /*19b0*/  ISETP.GT.U32.AND P1, PT, R6, R5, PT ;  /* 0x000000050600720c */ /* 0x000fe20003f24070 */
[----:B------:R-:W-:-:S04]  /*19c0*/  IMAD.HI.U32 R10, R12, R35, RZ ;  /* 0x000000230c0a7227 */ /* 0x000fc800078e00ff */
[----:B------:R-:W-:-:S04]  /*19d0*/  IMAD.HI.U32 R4, R12, R13, RZ ;  /* 0x0000000d0c047227 */ /* 0x000fc800078e00ff */
[----:B------:R-:W-:Y:S02]  /*19e0*/  IMAD.MOV R10, RZ, RZ, -R10 ;  /* 0x000000ffff0a7224 */ /* 0x000fe400078e0a0a */
[--C-:B------:R-:W-:Y:S02]  /*19f0*/  @!P6 IMAD.IADD R47, R47, 0x1, -R6.reuse ;  /* 0x000000012f2fe824 */ /* 0x100fe400078e0a06 */
[----:B------:R-:W-:Y:S01]  /*1a00*/  @!P4 IMAD.IADD R43, R43, 0x1, -R6 ;  /* 0x000000012b2bc824 */ /* 0x000fe200078e0a06 */
[----:B------:R-:W-:Y:S01]  /*1a10*/  ISETP.GE.AND P4, PT, R22, RZ, PT ;  /* 0x000000ff1600720c */ /* 0x000fe20003f86270 */
[----:B------:R-:W-:Y:S01]  /*1a20*/  IMAD.MOV R4, RZ, RZ, -R4 ;  /* 0x000000ffff047224 */ /* 0x000fe200078e0a04 */
[----:B------:R-:W-:Y:S01]  /*1a30*/  LOP3.LUT R22, R18, 0x12, RZ, 0xfc, !PT ;  /* 0x0000001212167812 */ /* 0x000fe200078efcff */
[C---:B------:R-:W-:Y:S02]  /*1a40*/  IMAD R35, R6.reuse, R10, R35 ;  /* 0x0000000a06237224 */ /* 0x040fe400078e0223 */
[----:B------:R-:W-:Y:S01]  /*1a50*/  IMAD.MOV.U32 R49, RZ, RZ, R47 ;  /* 0x000000ffff317224 */ /* 0x000fe200078e002f */
[----:B------:R-:W-:Y:S01]  /*1a60*/  IABS R59, R22 ;  /* 0x00000016003b7213 */ /* 0x000fe20000000000 */
[----:B------:R-:W-:Y:S01]  /*1a70*/  @!P3 IMAD.MOV R41, RZ, RZ, -R41 ;  /* 0x000000ffff29b224 */ /* 0x000fe200078e0a29 */
[C---:B------:R-:W-:Y:S01]  /*1a80*/  ISETP.GT.U32.AND P3, PT, R6.reuse, R51, PT ;  /* 0x000000330600720c */ /* 0x040fe20003f64070 */
[----:B------:R-:W-:-:S02]  /*1a90*/  IMAD R13, R6, R4, R13 ;  /* 0x00000004060d7224 */ /* 0x000fc400078e020d */
[----:B------:R-:W-:Y:S01]  /*1aa0*/  @!P2 IMAD.MOV R49, RZ, RZ, -R49 ;  /* 0x000000ffff31a224 */ /* 0x000fe200078e0a31 */
[C---:B------:R-:W-:Y:S01]  /*1ab0*/  ISETP.GT.U32.AND P2, PT, R6.reuse, R35, PT ;  /* 0x000000230600720c */ /* 0x040fe20003f44070 */
[----:B------:R-:W-:Y:S01]  /*1ac0*/  @!P1 IMAD.IADD R5, R5, 0x1, -R6 ;  /* 0x0000000105059824 */ /* 0x000fe200078e0a06 */
[----:B------:R-:W-:Y:S01]  /*1ad0*/  ISETP.GT.U32.AND P6, PT, R6, R13, PT ;  /* 0x0000000d0600720c */ /* 0x000fe20003fc4070 */
[----:B------:R-:W-:Y:S02]  /*1ae0*/  @!P0 IMAD.MOV R43, RZ, RZ, -R43 ;  /* 0x000000ffff2b8224 */ /* 0x000fe400078e0a2b */
[----:B------:R-:W-:Y:S01]  /*1af0*/  IMAD.HI.U32 R4, R12, R59, RZ ;  /* 0x0000003b0c047227 */ /* 0x000fe200078e00ff */
[----:B------:R-:W-:-:S03]  /*1b00*/  ISETP.GT.U32.AND P0, PT, R6, R5, PT ;  /* 0x000000050600720c */ /* 0x000fc60003f04070 */
[----:B------:R-:W-:Y:S01]  /*1b10*/  IMAD.MOV R10, RZ, RZ, -R4 ;  /* 0x000000ffff0a7224 */ /* 0x000fe200078e0a04 */
[----:B------:R-:W-:Y:S01]  /*1b20*/  LOP3.LUT R4, R18, 0x10, RZ, 0xfc, !PT ;  /* 0x0000001012047812 */ /* 0x000fe200078efcff */
[--C-:B------:R-:W-:Y:S01]  /*1b30*/  @!P3 IMAD.IADD R51, R51, 0x1, -R6.reuse ;  /* 0x000000013333b824 */ /* 0x100fe200078e0a06 */
[----:B------:R-:W-:Y:S01]  /*1b40*/  ISETP.GE.AND P3, PT, R16, RZ, PT ;  /* 0x000000ff1000720c */ /* 0x000fe20003f66270 */
[--C-:B------:R-:W-:Y:S01]  /*1b50*/  @!P2 IMAD.IADD R35, R35, 0x1, -R6.reuse ;  /* 0x000000012323a824 */ /* 0x100fe200078e0a06 */
[----:B------:R-:W-:Y:S01]  /*1b60*/  IABS R61, R4 ;  /* 0x00000004003d7213 */ /* 0x000fe20000000000 */
[--C-:B------:R-:W-:Y:S01]  /*1b70*/  @!P6 IMAD.IADD R13, R13, 0x1, -R6.reuse ;  /* 0x000000010d0de824 */ /* 0x100fe200078e0a06 */
[----:B------:R-:W-:Y:S01]  /*1b80*/  ISETP.GE.AND P6, PT, R4, RZ, PT ;  /* 0x000000ff0400720c */ /* 0x000fe20003fc6270 */
[C---:B------:R-:W-:Y:S01]  /*1b90*/  IMAD R59, R6.reuse, R10, R59 ;  /* 0x0000000a063b7224 */ /* 0x040fe200078e023b */
[----:B------:R-:W-:Y:S01]  /*1ba0*/  ISETP.GT.U32.AND P2, PT, R6, R35, PT ;  /* 0x000000230600720c */ /* 0x000fe20003f44070 */
[----:B------:R-:W-:Y:S01]  /*1bb0*/  @!P0 IMAD.IADD R5, R5, 0x1, -R6 ;  /* 0x0000000105058824 */ /* 0x000fe200078e0a06 */
[----:B------:R-:W-:Y:S01]  /*1bc0*/  LOP3.LUT R10, R18, 0xc, RZ, 0xfc, !PT ;  /* 0x0000000c120a7812 */ /* 0x000fe200078efcff */
[----:B------:R-:W-:Y:S01]  /*1bd0*/  IMAD.HI.U32 R4, R12, R61, RZ ;  /* 0x0000003d0c047227 */ /* 0x000fe200078e00ff */
[----:B------:R-:W-:-:S02]  /*1be0*/  ISETP.GT.U32.AND P1, PT, R6, R51, PT ;  /* 0x000000330600720c */ /* 0x000fc40003f24070 */
[----:B------:R-:W-:Y:S01]  /*1bf0*/  IABS R65, R10 ;  /* 0x0000000a00417213 */ /* 0x000fe20000000000 */
[----:B------:R-:W-:Y:S01]  /*1c00*/  IMAD.MOV.U32 R53, RZ, RZ, R5 ;  /* 0x000000ffff357224 */ /* 0x000fe200078e0005 */
[----:B------:R-:W-:Y:S01]  /*1c10*/  LEA.HI R16, R11, R2, RZ, 0x1a ;  /* 0x000000020b107211 */ /* 0x000fe200078fd0ff */
[----:B------:R-:W-:Y:S01]  /*1c20*/  IMAD.MOV R5, RZ, RZ, -R4 ;  /* 0x000000ffff057224 */ /* 0x000fe200078e0a04 */
[----:B------:R-:W-:Y:S01]  /*1c30*/  ISETP.GE.AND P0, PT, R22, RZ, PT ;  /* 0x000000ff1600720c */ /* 0x000fe20003f06270 */
[----:B------:R-:W-:Y:S01]  /*1c40*/  @!P3 IMAD.MOV R53, RZ, RZ, -R53 ;  /* 0x000000ffff35b224 */ /* 0x000fe200078e0a35 */
[C---:B------:R-:W-:Y:S01]  /*1c50*/  ISETP.GT.U32.AND P3, PT, R6.reuse, R59, PT ;  /* 0x0000003b0600720c */ /* 0x040fe20003f64070 */
[----:B------:R-:W-:Y:S02]  /*1c60*/  IMAD R61, R6, R5, R61 ;  /* 0x00000005063d7224 */ /* 0x000fe400078e023d */
[----:B------:R-:W-:Y:S02]  /*1c70*/  @!P2 IMAD.IADD R35, R35, 0x1, -R6 ;  /* 0x000000012323a824 */ /* 0x000fe400078e0a06 */
[----:B------:R-:W-:Y:S01]  /*1c80*/  IMAD.HI.U32 R4, R12, R65, RZ ;  /* 0x000000410c047227 */ /* 0x000fe200078e00ff */
[----:B------:R-:W-:-:S03]  /*1c90*/  ISETP.GT.U32.AND P2, PT, R6, R61, PT ;  /* 0x0000003d0600720c */ /* 0x000fc60003f44070 */
[----:B------:R-:W-:-:S04]  /*1ca0*/  IMAD.HI.U32 R5, R12, R67, RZ ;  /* 0x000000430c057227 */ /* 0x000fc800078e00ff */
[----:B------:R-:W-:Y:S02]  /*1cb0*/  @!P3 IMAD.IADD R59, R59, 0x1, -R6 ;  /* 0x000000013b3bb824 */ /* 0x000fe400078e0a06 */
[----:B------:R-:W-:Y:S02]  /*1cc0*/  IMAD.MOV R4, RZ, RZ, -R4 ;  /* 0x000000ffff047224 */ /* 0x000fe400078e0a04 */
[--C-:B------:R-:W-:Y:S01]  /*1cd0*/  @!P1 IMAD.IADD R51, R51, 0x1, -R6.reuse ;  /* 0x0000000133339824 */ /* 0x100fe200078e0a06 */
[----:B------:R-:W-:Y:S01]  /*1ce0*/  ISETP.GT.U32.AND P3, PT, R6, R59, PT ;  /* 0x0000003b0600720c */ /* 0x000fe20003f64070 */
[----:B------:R-:W-:Y:S01]  /*1cf0*/  @!P2 IMAD.IADD R61, R61, 0x1, -R6 ;  /* 0x000000013d3da824 */ /* 0x000fe200078e0a06 */
[----:B------:R-:W-:Y:S01]  /*1d00*/  ISETP.GE.AND P1, PT, R20, RZ, PT ;  /* 0x000000ff1400720c */ /* 0x000fe20003f26270 */
[----:B------:R-:W-:Y:S02]  /*1d10*/  IMAD.MOV R5, RZ, RZ, -R5 ;  /* 0x000000ffff057224 */ /* 0x000fe400078e0a05 */
[C---:B------:R-:W-:Y:S01]  /*1d20*/  IMAD R65, R6.reuse, R4, R65 ;  /* 0x0000000406417224 */ /* 0x040fe200078e0241 */
[C---:B------:R-:W-:Y:S01]  /*1d30*/  ISETP.GT.U32.AND P2, PT, R6.reuse, R61, PT ;  /* 0x0000003d0600720c */ /* 0x040fe20003f44070 */
[----:B------:R-:W-:Y:S01]  /*1d40*/  @!P4 IMAD.MOV R51, RZ, RZ, -R51 ;  /* 0x000000ffff33c224 */ /* 0x000fe200078e0a33 */
[C---:B------:R-:W-:Y:S01]  /*1d50*/  ISETP.GT.U32.AND P4, PT, R6.reuse, R13, PT ;  /* 0x0000000d0600720c */ /* 0x040fe20003f84070 */
[----:B------:R-:W-:-:S02]  /*1d60*/  IMAD R67, R6, R5, R67 ;  /* 0x0000000506437224 */ /* 0x000fc400078e0243 */
[----:B------:R-:W-:-:S04]  /*1d70*/  IMAD.HI.U32 R4, R12, R69, RZ ;  /* 0x000000450c047227 */ /* 0x000fc800078e00ff */
[--C-:B------:R-:W-:Y:S01]  /*1d80*/  @!P3 IMAD.IADD R59, R59, 0x1, -R6.reuse ;  /* 0x000000013b3bb824 */ /* 0x100fe200078e0a06 */
[C---:B------:R-:W-:Y:S01]  /*1d90*/  ISETP.GT.U32.AND P3, PT, R6.reuse, R65, PT ;  /* 0x000000410600720c */ /* 0x040fe20003f64070 */
[----:B------:R-:W-:Y:S02]  /*1da0*/  IMAD.MOV.U32 R45, RZ, RZ, R29 ;  /* 0x000000ffff2d7224 */ /* 0x000fe400078e001d */
[----:B------:R-:W-:Y:S01]  /*1db0*/  @!P2 IMAD.IADD R61, R61, 0x1, -R6 ;  /* 0x000000013d3da824 */ /* 0x000fe200078e0a06 */
[----:B------:R-:W-:Y:S01]  /*1dc0*/  ISETP.GT.U32.AND P2, PT, R6, R67, PT ;  /* 0x000000430600720c */ /* 0x000fe20003f44070 */
[----:B------:R-:W-:Y:S02]  /*1dd0*/  IMAD.MOV R4, RZ, RZ, -R4 ;  /* 0x000000ffff047224 */ /* 0x000fe400078e0a04 */
[----:B------:R-:W-:Y:S01]  /*1de0*/  @!P5 IMAD.MOV R45, RZ, RZ, -R45 ;  /* 0x000000ffff2dd224 */ /* 0x000fe200078e0a2d */
[----:B------:R-:W-:Y:S01]  /*1df0*/  ISETP.GE.AND P5, PT, R14, RZ, PT ;  /* 0x000000ff0e00720c */ /* 0x000fe20003fa6270 */
[----:B------:R-:W-:-:S02]  /*1e00*/  IMAD R69, R6, R4, R69 ;  /* 0x0000000406457224 */ /* 0x000fc400078e0245 */
[--C-:B------:R-:W-:Y:S01]  /*1e10*/  @!P4 IMAD.IADD R13, R13, 0x1, -R6.reuse ;  /* 0x000000010d0dc824 */ /* 0x100fe200078e0a06 */
[----:B------:R-:W-:Y:S01]  /*1e20*/  ISETP.GE.AND P4, PT, R10, RZ, PT ;  /* 0x000000ff0a00720c */ /* 0x000fe20003f86270 */
[--C-:B------:R-:W-:Y:S01]  /*1e30*/  @!P3 IMAD.IADD R65, R65, 0x1, -R6.reuse ;  /* 0x000000014141b824 */ /* 0x100fe200078e0a06 */
[----:B------:R-:W-:Y:S01]  /*1e40*/  ISETP.GT.U32.AND P3, PT, R6, R69, PT ;  /* 0x000000450600720c */ /* 0x000fe20003f64070 */
[----:B------:R-:W-:Y:S02]  /*1e50*/  IMAD.MOV.U32 R55, RZ, RZ, R13 ;  /* 0x000000ffff377224 */ /* 0x000fe400078e000d */
[----:B------:R-:W-:Y:S02]  /*1e60*/  @!P2 IMAD.IADD R67, R67, 0x1, -R6 ;  /* 0x000000014343a824 */ /* 0x000fe400078e0a06 */
[----:B------:R-:W-:Y:S02]  /*1e70*/  VIADD R20, R16, 0x3e ;  /* 0x0000003e10147836 */ /* 0x000fe40000000000 */
[----:B------:R-:W-:Y:S01]  /*1e80*/  @!P5 IMAD.MOV R55, RZ, RZ, -R55 ;  /* 0x000000ffff37d224 */ /* 0x000fe200078e0a37 */
[----:B------:R-:W-:Y:S01]  /*1e90*/  ISETP.GT.U32.AND P5, PT, R6, R65, PT ;  /* 0x000000410600720c */ /* 0x000fe20003fa4070 */
[----:B------:R-:W-:Y:S01]  /*1ea0*/  VIADD R22, R16, 0x2e ;  /* 0x0000002e10167836 */ /* 0x000fe20000000000 */
[----:B------:R-:W-:Y:S01]  /*1eb0*/  ISETP.GT.U32.AND P2, PT, R6, R67, PT ;  /* 0x000000430600720c */ /* 0x000fe20003f44070 */
[----:B------:R-:W-:Y:S01]  /*1ec0*/  IMAD.HI.U32 R5, R12, R71, RZ ;  /* 0x000000470c057227 */ /* 0x000fe200078e00ff */
[----:B------:R-:W-:-:S02]  /*1ed0*/  IABS R29, R20 ;  /* 0x00000014001d7213 */ /* 0x000fc40000000000 */
[----:B------:R-:W-:Y:S01]  /*1ee0*/  IABS R47, R22 ;  /* 0x00000016002f7213 */ /* 0x000fe20000000000 */
[----:B------:R-:W-:-:S04]  /*1ef0*/  IMAD.HI.U32 R10, R12, R73, RZ ;  /* 0x000000490c0a7227 */ /* 0x000fc800078e00ff */
[----:B------:R-:W-:Y:S02]  /*1f00*/  IMAD.MOV R14, RZ, RZ, -R5 ;  /* 0x000000ffff0e7224 */ /* 0x000fe400078e0a05 */
[----:B------:R-:W-:Y:S02]  /*1f10*/  IMAD.MOV R10, RZ, RZ, -R10 ;  /* 0x000000ffff0a7224 */ /* 0x000fe400078e0a0a */
[----:B------:R-:W-:Y:S02]  /*1f20*/  @!P3 IMAD.IADD R69, R69, 0x1, -R6 ;  /* 0x000000014545b824 */ /* 0x000fe400078e0a06 */
[----:B------:R-:W-:-:S03]  /*1f30*/  IMAD.HI.U32 R4, R12, R29, RZ ;  /* 0x0000001d0c047227 */ /* 0x000fc600078e00ff */
[C---:B------:R-:W-:Y:S01]  /*1f40*/  ISETP.GT.U32.AND P3, PT, R6.reuse, R69, PT ;  /* 0x000000450600720c */ /* 0x040fe20003f64070 */
[C---:B------:R-:W-:Y:S02]  /*1f50*/  IMAD R71, R6.reuse, R14, R71 ;  /* 0x0000000e06477224 */ /* 0x040fe400078e0247 */
[----:B------:R-:W-:Y:S02]  /*1f60*/  IMAD R73, R6, R10, R73 ;  /* 0x0000000a06497224 */ /* 0x000fe400078e0249 */
[----:B------:R-:W-:-:S04]  /*1f70*/  IMAD.HI.U32 R5, R12, R47, RZ ;  /* 0x0000002f0c057227 */ /* 0x000fc800078e00ff */
[----:B------:R-:W-:Y:S02]  /*1f80*/  IMAD.MOV R4, RZ, RZ, -R4 ;  /* 0x000000ffff047224 */ /* 0x000fe400078e0a04 */
[--C-:B------:R-:W-:Y:S01]  /*1f90*/  @!P5 IMAD.IADD R65, R65, 0x1, -R6.reuse ;  /* 0x000000014141d824 */ /* 0x100fe200078e0a06 */
[C---:B------:R-:W-:Y:S01]  /*1fa0*/  ISETP.GT.U32.AND P5, PT, R6.reuse, R71, PT ;  /* 0x000000470600720c */ /* 0x040fe20003fa4070 */
[----:B------:R-:W-:Y:S01]  /*1fb0*/  @!P2 IMAD.IADD R67, R67, 0x1, -R6 ;  /* 0x000000014343a824 */ /* 0x000fe200078e0a06 */
[C---:B------:R-:W-:Y:S01]  /*1fc0*/  ISETP.GT.U32.AND P2, PT, R6.reuse, R73, PT ;  /* 0x000000490600720c */ /* 0x040fe20003f44070 */
[----:B------:R-:W-:Y:S02]  /*1fd0*/  IMAD.MOV R5, RZ, RZ, -R5 ;  /* 0x000000ffff057224 */ /* 0x000fe400078e0a05 */
[C---:B------:R-:W-:Y:S02]  /*1fe0*/  IMAD R13, R6.reuse, R4, R29 ;  /* 0x00000004060d7224 */ /* 0x040fe400078e021d */
[----:B------:R-:W-:-:S02]  /*1ff0*/  IMAD R29, R6, R5, R47 ;  /* 0x00000005061d7224 */ /* 0x000fc400078e022f */
[C---:B------:R-:W-:Y:S02]  /*2000*/  VIADD R5, R16.reuse, 0xe ;  /* 0x0000000e10057836 */ /* 0x040fe40000000000 */
[----:B------:R-:W-:Y:S01]  /*2010*/  VIADD R24, R16, 0x1e ;  /* 0x0000001e10187836 */ /* 0x000fe20000000000 */
[----:B------:R-:W-:Y:S01]  /*2020*/  LOP3.LUT R16, R18, 0x2, RZ, 0xfc, !PT ;  /* 0x0000000212107812 */ /* 0x000fe200078efcff */
[--C-:B------:R-:W-:Y:S01]  /*2030*/  @!P3 IMAD.IADD R69, R69, 0x1, -R6.reuse ;  /* 0x000000014545b824 */ /* 0x100fe200078e0a06 */
[----:B------:R-:W-:Y:S01]  /*2040*/  IABS R63, R5 ;  /* 0x00000005003f7213 */ /* 0x000fe20000000000 */
[--C-:B------:R-:W-:Y:S01]  /*2050*/  @!P5 IMAD.IADD R71, R71, 0x1, -R6.reuse ;  /* 0x000000014747d824 */ /* 0x100fe200078e0a06 */
[----:B------:R-:W-:Y:S01]  /*2060*/  ISETP.GT.U32.AND P3, PT, R6, R13, PT ;  /* 0x0000000d0600720c */ /* 0x000fe20003f64070 */
[----:B------:R-:W-:Y:S01]  /*2070*/  @!P2 IMAD.IADD R73, R73, 0x1, -R6 ;  /* 0x000000014949a824 */ /* 0x000fe200078e0a06 */
[----:B------:R-:W-:Y:S01]  /*2080*/  IABS R75, R16 ;  /* 0x00000010004b7213 */ /* 0x000fe20000000000 */
[----:B------:R-:W-:Y:S01]  /*2090*/  IMAD.HI.U32 R10, R12, R63, RZ ;  /* 0x0000003f0c0a7227 */ /* 0x000fe200078e00ff */
[----:B------:R-:W-:-:S02]  /*20a0*/  ISETP.GT.U32.AND P5, PT, R6, R29, PT ;  /* 0x0000001d0600720c */ /* 0x000fc40003fa4070 */
[----:B------:R-:W-:Y:S01]  /*20b0*/  ISETP.GE.AND P2, PT, R26, RZ, PT ;  /* 0x000000ff1a00720c */ /* 0x000fe20003f46270 */
[----:B------:R-:W-:Y:S01]  /*20c0*/  @!P0 IMAD.MOV R59, RZ, RZ, -R59 ;  /* 0x000000ffff3b8224 */ /* 0x000fe200078e0a3b */
[----:B------:R-:W-:Y:S01]  /*20d0*/  IABS R47, R24 ;  /* 0x00000018002f7213 */ /* 0x000fe20000000000 */
[----:B------:R-:W-:Y:S01]  /*20e0*/  IMAD.HI.U32 R14, R12, R75, RZ ;  /* 0x0000004b0c0e7227 */ /* 0x000fe200078e00ff */
[----:B------:R-:W-:-:S03]  /*20f0*/  ISETP.GT.U32.AND P0, PT, R6, R73, PT ;  /* 0x000000490600720c */ /* 0x000fc60003f04070 */
[----:B------:R-:W-:Y:S02]  /*2100*/  IMAD.MOV R10, RZ, RZ, -R10 ;  /* 0x000000ffff0a7224 */ /* 0x000fe400078e0a0a */
[----:B------:R-:W-:-:S04]  /*2110*/  IMAD.HI.U32 R4, R12, R47, RZ ;  /* 0x0000002f0c047227 */ /* 0x000fc800078e00ff */
[----:B------:R-:W-:Y:S02]  /*2120*/  IMAD.MOV R14, RZ, RZ, -R14 ;  /* 0x000000ffff0e7224 */ /* 0x000fe400078e0a0e */
[----:B------:R-:W-:Y:S01]  /*2130*/  @!P3 IMAD.IADD R13, R13, 0x1, -R6 ;  /* 0x000000010d0db824 */ /* 0x000fe200078e0a06 */
[----:B------:R-:W-:Y:S01]  /*2140*/  ISETP.GE.AND P3, PT, R28, RZ, PT ;  /* 0x000000ff1c00720c */ /* 0x000fe20003f66270 */
[----:B------:R-:W-:Y:S02]  /*2150*/  IMAD R63, R6, R10, R63 ;  /* 0x0000000a063f7224 */ /* 0x000fe400078e023f */
[----:B------:R-:W-:Y:S01]  /*2160*/  IMAD.MOV.U32 R57, RZ, RZ, R35 ;  /* 0x000000ffff397224 */ /* 0x000fe200078e0023 */
[----:B------:R-:W-:Y:S01]  /*2170*/  SHF.R.S32.HI R35, RZ, 0x6, R11 ;  /* 0x00000006ff237819 */ /* 0x000fe2000001140b */
[----:B------:R-:W-:-:S03]  /*2180*/  IMAD.HI.U32 R12, R12, R77, RZ ;  /* 0x0000004d0c0c7227 */ /* 0x000fc600078e00ff */
[----:B------:R-:W-:Y:S01]  /*2190*/  SGXT R35, R35, 0x1 ;  /* 0x000000012323781a */ /* 0x000fe20000000200 */
[----:B------:R-:W-:Y:S02]  /*21a0*/  IMAD.MOV R4, RZ, RZ, -R4 ;  /* 0x000000ffff047224 */ /* 0x000fe400078e0a04 */
[C---:B------:R-:W-:Y:S02]  /*21b0*/  IMAD R75, R6.reuse, R14, R75 ;  /* 0x0000000e064b7224 */ /* 0x040fe400078e024b */
[----:B------:R-:W-:Y:S01]  /*21c0*/  @!P5 IMAD.IADD R29, R29, 0x1, -R6 ;  /* 0x000000011d1dd824 */ /* 0x000fe200078e0a06 */
[C---:B------:R-:W-:Y:S01]  /*21d0*/  ISETP.GT.U32.AND P5, PT, R6.reuse, R13, PT ;  /* 0x0000000d0600720c */ /* 0x040fe20003fa4070 */
[----:B------:R-:W-:Y:S01]  /*21e0*/  @!P1 IMAD.MOV R57, RZ, RZ, -R57 ;  /* 0x000000ffff399224 */ /* 0x000fe200078e0a39 */
[C---:B------:R-:W-:Y:S01]  /*21f0*/  ISETP.GT.U32.AND P1, PT, R6.reuse, R71, PT ;  /* 0x000000470600720c */ /* 0x040fe20003f24070 */
[----:B------:R-:W-:Y:S01]  /*2200*/  @!P2 IMAD.MOV R67, RZ, RZ, -R67 ;  /* 0x000000ffff43a224 */ /* 0x000fe200078e0a43 */
[----:B------:R-:W-:Y:S01]  /*2210*/  ISETP.GT.U32.AND P2, PT, R6, R63, PT ;  /* 0x0000003f0600720c */ /* 0x000fe20003f44070 */
[----:B------:R-:W-:-:S02]  /*2220*/  IMAD.MOV R12, RZ, RZ, -R12 ;  /* 0x000000ffff0c7224 */ /* 0x000fc400078e0a0c */
[C---:B------:R-:W-:Y:S02]  /*2230*/  IMAD R47, R6.reuse, R4, R47 ;  /* 0x00000004062f7224 */ /* 0x040fe400078e022f */
[--C-:B------:R-:W-:Y:S01]  /*2240*/  @!P0 IMAD.IADD R73, R73, 0x1, -R6.reuse ;  /* 0x0000000149498824 */ /* 0x100fe200078e0a06 */
[C---:B------:R-:W-:Y:S01]  /*2250*/  ISETP.GT.U32.AND P0, PT, R6.reuse, R75, PT ;  /* 0x0000004b0600720c */ /* 0x040fe20003f04070 */
[C---:B------:R-:W-:Y:S02]  /*2260*/  IMAD R77, R6.reuse, R12, R77 ;  /* 0x0000000c064d7224 */ /* 0x040fe400078e024d */
[----:B------:R-:W-:Y:S01]  /*2270*/  @!P4 IMAD.MOV R65, RZ, RZ, -R65 ;  /* 0x000000ffff41c224 */ /* 0x000fe200078e0a41 */
[C---:B------:R-:W-:Y:S01]  /*2280*/  ISETP.GT.U32.AND P4, PT, R6.reuse, R47, PT ;  /* 0x0000002f0600720c */ /* 0x040fe20003f84070 */
[----:B------:R-:W-:Y:S01]  /*2290*/  @!P3 IMAD.MOV R69, RZ, RZ, -R69 ;  /* 0x000000ffff45b224 */ /* 0x000fe200078e0a45 */
[----:B------:R-:W-:Y:S01]  /*22a0*/  ISETP.GT.U32.AND P3, PT, R6, R77, PT ;  /* 0x0000004d0600720c */ /* 0x000fe20003f64070 */
[--C-:B------:R-:W-:Y:S01]  /*22b0*/  @!P1 IMAD.IADD R71, R71, 0x1, -R6.reuse ;  /* 0x0000000147479824 */ /* 0x100fe200078e0a06 */
[----:B------:R-:W-:Y:S01]  /*22c0*/  ISETP.GE.AND P1, PT, R30, RZ, PT ;  /* 0x000000ff1e00720c */ /* 0x000fe20003f26270 */
[--C-:B------:R-:W-:Y:S01]  /*22d0*/  @!P5 IMAD.IADD R13, R13, 0x1, -R6.reuse ;  /* 0x000000010d0dd824 */ /* 0x100fe200078e0a06 */
[----:B------:R-:W-:Y:S01]  /*22e0*/  ISETP.GE.AND P5, PT, R32, RZ, PT ;  /* 0x000000ff2000720c */ /* 0x000fe20003fa6270 */
[--C-:B------:R-:W-:Y:S01]  /*22f0*/  @!P2 IMAD.IADD R63, R63, 0x1, -R6.reuse ;  /* 0x000000013f3fa824 */ /* 0x100fe200078e0a06 */
[----:B------:R-:W-:Y:S01]  /*2300*/  ISETP.GE.AND P2, PT, R24, RZ, PT ;  /* 0x000000ff1800720c */ /* 0x000fe20003f46270 */
[----:B------:R-:W-:Y:S01]  /*2310*/  @!P6 IMAD.MOV R61, RZ, RZ, -R61 ;  /* 0x000000ffff3de224 */ /* 0x000fe200078e0a3d */
[C---:B------:R-:W-:Y:S01]  /*2320*/  ISETP.GT.U32.AND P6, PT, R6.reuse, R29, PT ;  /* 0x0000001d0600720c */ /* 0x040fe20003fc4070 */
[--C-:B------:R-:W-:Y:S01]  /*2330*/  @!P0 IMAD.IADD R75, R75, 0x1, -R6.reuse ;  /* 0x000000014b4b8824 */ /* 0x100fe200078e0a06 */
[----:B------:R-:W-:Y:S01]  /*2340*/  ISETP.GT.U32.AND P0, PT, R6, R63, PT ;  /* 0x0000003f0600720c */ /* 0x000fe20003f04070 */
[--C-:B------:R-:W-:Y:S01]  /*2350*/  @!P4 IMAD.IADD R47, R47, 0x1, -R6.reuse ;  /* 0x000000012f2fc824 */ /* 0x100fe200078e0a06 */
[----:B------:R-:W-:Y:S01]  /*2360*/  ISETP.GE.AND P4, PT, R22, RZ, PT ;  /* 0x000000ff1600720c */ /* 0x000fe20003f86270 */
[----:B------:R-:W-:-:S02]  /*2370*/  @!P3 IMAD.IADD R77, R77, 0x1, -R6 ;  /* 0x000000014d4db824 */ /* 0x000fc400078e0a06 */
[----:B------:R-:W-:Y:S01]  /*2380*/  @!P1 IMAD.MOV R71, RZ, RZ, -R71 ;  /* 0x000000ffff479224 */ /* 0x000fe200078e0a47 */
[C---:B------:R-:W-:Y:S01]  /*2390*/  ISETP.GT.U32.AND P3, PT, R6.reuse, R47, PT ;  /* 0x0000002f0600720c */ /* 0x040fe20003f64070 */
[----:B------:R-:W-:Y:S01]  /*23a0*/  @!P5 IMAD.MOV R73, RZ, RZ, -R73 ;  /* 0x000000ffff49d224 */ /* 0x000fe200078e0a49 */
[C---:B------:R-:W-:Y:S01]  /*23b0*/  ISETP.GT.U32.AND P5, PT, R6.reuse, R77, PT ;  /* 0x0000004d0600720c */ /* 0x040fe20003fa4070 */
[----:B------:R-:W-:Y:S01]  /*23c0*/  IMAD.SHL.U32 R4, R11, 0x2, RZ ;  /* 0x000000020b047824 */ /* 0x000fe200078e00ff */
[----:B------:R-:W-:Y:S01]  /*23d0*/  ISETP.GT.U32.AND P1, PT, R6, R75, PT ;  /* 0x0000004b0600720c */ /* 0x000fe20003f24070 */
[--C-:B------:R-:W-:Y:S01]  /*23e0*/  @!P6 IMAD.IADD R29, R29, 0x1, -R6.reuse ;  /* 0x000000011d1de824 */ /* 0x100fe200078e0a06 */
[----:B------:R-:W-:Y:S01]  /*23f0*/  ISETP.GE.AND P6, PT, R20, RZ, PT ;  /* 0x000000ff1400720c */ /* 0x000fe20003fc6270 */
[----:B------:R-:W-:Y:S01]  /*2400*/  @!P0 IMAD.IADD R63, R63, 0x1, -R6 ;  /* 0x000000013f3f8824 */ /* 0x000fe200078e0a06 */
[----:B------:R-:W-:Y:S01]  /*2410*/  ISETP.GE.AND P0, PT, R18, RZ, PT ;  /* 0x000000ff1200720c */ /* 0x000fe20003f06270 */
[----:B------:R-:W-:Y:S01]  /*2420*/  @!P4 IMAD.MOV R29, RZ, RZ, -R29 ;  /* 0x000000ffff1dc224 */ /* 0x000fe200078e0a1d */
[----:B------:R-:W-:-:S03]  /*2430*/  LOP3.LUT R10, R4, 0x7e, RZ, 0xc0, !PT ;  /* 0x0000007e040a7812 */ /* 0x000fc600078ec0ff */
[----:B------:R-:W-:Y:S01]  /*2440*/  @!P3 IMAD.IADD R47, R47, 0x1, -R6 ;  /* 0x000000012f2fb824 */ /* 0x000fe200078e0a06 */
[----:B------:R-:W-:Y:S01]  /*2450*/  ISETP.GE.AND P3, PT, R5, RZ, PT ;  /* 0x000000ff0500720c */ /* 0x000fe20003f66270 */
[----:B------:R-:W-:Y:S01]  /*2460*/  IMAD R4, R79, 0x80, R10 ;  /* 0x000000804f047824 */ /* 0x000fe200078e020a */
[----:B------:R-:W-:Y:S01]  /*2470*/  LOP3.LUT R5, R10, 0x90, R35, 0x78, !PT ;  /* 0x000000900a057812 */ /* 0x000fe200078e7823 */
[--C-:B------:R-:W-:Y:S01]  /*2480*/  @!P5 IMAD.IADD R77, R77, 0x1, -R6.reuse ;  /* 0x000000014d4dd824 */ /* 0x100fe200078e0a06 */
[----:B------:R-:W-:Y:S01]  /*2490*/  LOP3.LUT R10, RZ, R9, RZ, 0x33, !PT ;  /* 0x00000009ff0a7212 */ /* 0x000fe200078e33ff */
[----:B------:R-:W-:Y:S01]  /*24a0*/  @!P1 IMAD.IADD R75, R75, 0x1, -R6 ;  /* 0x000000014b4b9824 */ /* 0x000fe200078e0a06 */
[----:B------:R-:W-:Y:S01]  /*24b0*/  ISETP.NE.AND P1, PT, R9, RZ, PT ;  /* 0x000000ff0900720c */ /* 0x000fe20003f25270 */
[----:B------:R-:W-:Y:S01]  /*24c0*/  @!P6 IMAD.MOV R13, RZ, RZ, -R13 ;  /* 0x000000ffff0de224 */ /* 0x000fe200078e0a0d */
[----:B------:R-:W-:Y:S01]  /*24d0*/  ISETP.GE.AND P5, PT, R16, RZ, PT ;  /* 0x000000ff1000720c */ /* 0x000fe20003fa6270 */
[----:B------:R-:W-:Y:S01]  /*24e0*/  @!P0 IMAD.MOV R77, RZ, RZ, -R77 ;  /* 0x000000ffff4d8224 */ /* 0x000fe200078e0a4d */
[----:B------:R-:W-:Y:S01]  /*24f0*/  SEL R23, R10, R23, !P1 ;  /* 0x000000170a177207 */ /* 0x000fe20004800000 */
[----:B------:R-:W-:Y:S01]  /*2500*/  IMAD R6, R152, UR60, RZ ;  /* 0x0000003c98067c24 */ /* 0x000fe2000f8e02ff */
[----:B------:R-:W-:Y:S01]  /*2510*/  LEA R188, P0, R7, UR8, 0x1 ;  /* 0x0000000807bc7c11 */ /* 0x000fe2000f8008ff */
[----:B------:R-:W-:Y:S01]  /*2520*/  @!P2 IMAD.MOV R47, RZ, RZ, -R47 ;  /* 0x000000ffff2fa224 */ /* 0x000fe200078e0a2f */
[C---:B------:R-:W-:Y:S01]  /*2530*/  SEL R13, R10.reuse, R13, !P1 ;  /* 0x0000000d0a0d7207 */ /* 0x040fe20004800000 */
[----:B------:R-:W-:Y:S01]  /*2540*/  @!P3 IMAD.MOV R63, RZ, RZ, -R63 ;  /* 0x000000ffff3fb224 */ /* 0x000fe200078e0a3f */
[C---:B------:R-:W-:Y:S01]  /*2550*/  SEL R25, R10.reuse, R25, !P1 ;  /* 0x000000190a197207 */ /* 0x040fe20004800000 */
[----:B------:R-:W0:Y:S01]  /*2560*/  LDC R35, c[0x0][0x238] ;  /* 0x00008e00ff237b82 */ /* 0x000e220000000800 */
[C---:B------:R-:W-:Y:S01]  /*2570*/  SEL R17, R10.reuse, R17, !P1 ;  /* 0x000000110a117207 */ /* 0x040fe20004800000 */
[----:B------:R-:W-:Y:S01]  /*2580*/  IMAD R13, R13, UR5, RZ ;  /* 0x000000050d0d7c24 */ /* 0x000fe2000f8e02ff */
[----:B------:R-:W-:Y:S01]  /*2590*/  LEA.HI.X.SX32 R189, R7, UR9, 0x1, P0 ;  /* 0x0000000907bd7c11 */ /* 0x000fe200080f0eff */
[----:B------:R-:W-:Y:S01]  /*25a0*/  IMAD R7, R23, UR5, RZ ;  /* 0x0000000517077c24 */ /* 0x000fe2000f8e02ff */
[----:B------:R-:W-:Y:S01]  /*25b0*/  SEL R37, R10, R37, !P1 ;  /* 0x000000250a257207 */ /* 0x000fe20004800000 */
[----:B------:R-:W-:Y:S01]  /*25c0*/  IMAD R25, R25, UR5, RZ ;  /* 0x0000000519197c24 */ /* 0x000fe2000f8e02ff */
[----:B------:R-:W-:Y:S01]  /*25d0*/  LEA R190, P2, R8, UR8, 0x1 ;  /* 0x0000000808be7c11 */ /* 0x000fe2000f8408ff */
[----:B------:R-:W-:Y:S01]  /*25e0*/  IMAD R17, R17, UR5, RZ ;  /* 0x0000000511117c24 */ /* 0x000fe2000f8e02ff */
[----:B------:R-:W-:Y:S01]  /*25f0*/  LEA R24, P6, R6, UR10, 0x1 ;  /* 0x0000000a06187c11 */ /* 0x000fe2000f8c08ff */
[----:B------:R-:W-:Y:S01]  /*2600*/  @!P5 IMAD.MOV R75, RZ, RZ, -R75 ;  /* 0x000000ffff4bd224 */ /* 0x000fe200078e0a4b */
[C---:B------:R-:W-:Y:S01]  /*2610*/  SEL R15, R10.reuse, R15, !P1 ;  /* 0x0000000f0a0f7207 */ /* 0x040fe20004800000 */
[----:B------:R-:W-:Y:S01]  /*2620*/  IMAD R37, R37, UR5, RZ ;  /* 0x0000000525257c24 */ /* 0x000fe2000f8e02ff */
[C---:B------:R-:W-:Y:S01]  /*2630*/  SEL R19, R10.reuse, R19, !P1 ;  /* 0x000000130a137207 */ /* 0x040fe20004800000 */
[----:B------:R-:W-:Y:S01]  /*2640*/  UMOV UR8, URZ ;  /* 0x0000003f00087c82 */ /* 0x000fe20008000000 */
[C---:B------:R-:W-:Y:S01]  /*2650*/  SEL R27, R10.reuse, R27, !P1 ;  /* 0x0000001b0a1b7207 */ /* 0x040fe20004800000 */
[----:B------:R-:W-:Y:S01]  /*2660*/  IMAD R15, R15, UR5, RZ ;  /* 0x000000050f0f7c24 */ /* 0x000fe2000f8e02ff */
[C---:B------:R-:W-:Y:S01]  /*2670*/  SEL R39, R10.reuse, R39, !P1 ;  /* 0x000000270a277207 */ /* 0x040fe20004800000 */
[----:B------:R-:W-:Y:S01]  /*2680*/  IMAD R19, R19, UR5, RZ ;  /* 0x0000000513137c24 */ /* 0x000fe2000f8e02ff */
[----:B------:R-:W-:Y:S01]  /*2690*/  SEL R29, R10, R29, !P1 ;  /* 0x0000001d0a1d7207 */ /* 0x000fe20004800000 */
[----:B------:R-:W-:Y:S01]  /*26a0*/  IMAD R27, R27, UR5, RZ ;  /* 0x000000051b1b7c24 */ /* 0x000fe2000f8e02ff */
[----:B------:R-:W-:Y:S01]  /*26b0*/  LEA.HI.X.SX32 R191, R8, UR9, 0x1, P2 ;  /* 0x0000000908bf7c11 */ /* 0x000fe200090f0eff */
[----:B------:R-:W-:Y:S01]  /*26c0*/  IMAD R39, R39, UR5, RZ ;  /* 0x0000000527277c24 */ /* 0x000fe2000f8e02ff */
[C---:B------:R-:W-:Y:S01]  /*26d0*/  SEL R21, R10.reuse, R21, !P1 ;  /* 0x000000150a157207 */ /* 0x040fe20004800000 */
[----:B------:R-:W-:Y:S01]  /*26e0*/  IMAD R29, R29, UR5, RZ ;  /* 0x000000051d1d7c24 */ /* 0x000fe2000f8e02ff */
[----:B------:R-:W-:Y:S01]  /*26f0*/  SEL R49, R10, R49, !P1 ;  /* 0x000000310a317207 */ /* 0x000fe20004800000 */
[----:B0-----:R-:W-:Y:S01]  /*2700*/  IMAD R79, R35, 0x3e, RZ ;  /* 0x0000003e234f7824 */ /* 0x001fe200078e02ff */
[----:B------:R-:W-:Y:S01]  /*2710*/  LEA.HI.X.SX32 R28, R6, UR11, 0x1, P6 ;  /* 0x0000000b061c7c11 */ /* 0x000fe2000b0f0eff */
[----:B------:R-:W-:Y:S01]  /*2720*/  IMAD R21, R21, UR5, RZ ;  /* 0x0000000515157c24 */ /* 0x000fe2000f8e02ff */
[-C--:B------:R-:W-:Y:S01]  /*2730*/  LEA R155, P2, R7, R24.reuse, 0x1 ;  /* 0x00000018079b7211 */ /* 0x080fe200078408ff */
[----:B------:R-:W-:Y:S01]  /*2740*/  IMAD R49, R49, UR5, RZ ;  /* 0x0000000531317c24 */ /* 0x000fe2000f8e02ff */
[C---:B------:R-:W-:Y:S01]  /*2750*/  SEL R41, R10.reuse, R41, !P1 ;  /* 0x000000290a297207 */ /* 0x040fe20004800000 */
[----:B------:R-:W-:Y:S01]  /*2760*/  UIADD3 UR11, UP0, UR20, 0x80, URZ ;  /* 0x00000080140b7890 */ /* 0x000fe2000ff1e03f */
[C---:B------:R-:W-:Y:S01]  /*2770*/  SEL R51, R10.reuse, R51, !P1 ;  /* 0x000000330a337207 */ /* 0x040fe20004800000 */
[----:B------:R-:W-:Y:S01]  /*2780*/  USHF.L.U32 UR60, UR60, 0x6, URZ ;  /* 0x000000063c3c7899 */ /* 0x000fe2000800063f */
[-C--:B------:R-:W-:Y:S01]  /*2790*/  LEA R22, P4, R13, R24.reuse, 0x1 ;  /* 0x000000180d167211 */ /* 0x080fe200078808ff */
[----:B------:R-:W-:Y:S01]  /*27a0*/  IMAD R41, R41, UR5, RZ ;  /* 0x0000000529297c24 */ /* 0x000fe2000f8e02ff */
[-C--:B------:R-:W-:Y:S01]  /*27b0*/  LEA R156, P5, R25, R24.reuse, 0x1 ;  /* 0x00000018199c7211 */ /* 0x080fe200078a08ff */
[----:B------:R-:W-:Y:S01]  /*27c0*/  IMAD R51, R51, UR5, RZ ;  /* 0x0000000533337c24 */ /* 0x000fe2000f8e02ff */
[C---:B------:R-:W-:Y:S01]  /*27d0*/  SEL R31, R10.reuse, R31, !P1 ;  /* 0x0000001f0a1f7207 */ /* 0x040fe20004800000 */
[----:B------:R-:W-:Y:S01]  /*27e0*/  UIADD3.X UR12, UR8, 0x40000040, URZ, UP0, !UPT ;  /* 0x40000040080c7890 */ /* 0x000fe200087fe43f */
[C---:B------:R-:W-:Y:S01]  /*27f0*/  SEL R43, R10.reuse, R43, !P1 ;  /* 0x0000002b0a2b7207 */ /* 0x040fe20004800000 */
[----:B------:R-:W-:Y:S01]  /*2800*/  UMOV UR9, URZ ;  /* 0x0000003f00097c82 */ /* 0x000fe20008000000 */
[----:B------:R-:W-:Y:S01]  /*2810*/  LEA R152, P3, R17, R24, 0x1 ;  /* 0x0000001811987211 */ /* 0x000fe200078608ff */
[----:B------:R-:W-:Y:S01]  /*2820*/  IMAD R31, R31, UR5, RZ ;  /* 0x000000051f1f7c24 */ /* 0x000fe2000f8e02ff */
[----:B------:R-:W-:Y:S01]  /*2830*/  LEA.HI.X.SX32 R7, R7, R28, 0x1, P2 ;  /* 0x0000001c07077211 */ /* 0x000fe200010f0eff */
[----:B------:R-:W-:Y:S01]  /*2840*/  IMAD R43, R43, UR5, RZ ;  /* 0x000000052b2b7c24 */ /* 0x000fe2000f8e02ff */
[C---:B------:R-:W-:Y:S01]  /*2850*/  SEL R33, R10.reuse, R33, !P1 ;  /* 0x000000210a217207 */ /* 0x040fe20004800000 */
[----:B------:R-:W-:Y:S01]  /*2860*/  USHF.R.S32.HI UR10, URZ, 0x1f, UR60 ;  /* 0x0000001f3f0a7899 */ /* 0x000fe2000801143c */
[C---:B------:R-:W-:Y:S01]  /*2870*/  SEL R45, R10.reuse, R45, !P1 ;  /* 0x0000002d0a2d7207 */ /* 0x040fe20004800000 */
[----:B------:R-:W-:Y:S01]  /*2880*/  UMOV UR8, UR11 ;  /* 0x0000000b00087c82 */ /* 0x000fe20008000000 */
[C---:B------:R-:W-:Y:S01]  /*2890*/  SEL R47, R10.reuse, R47, !P1 ;  /* 0x0000002f0a2f7207 */ /* 0x040fe20004800000 */
[----:B------:R-:W-:Y:S01]  /*28a0*/  IMAD R33, R33, UR5, RZ ;  /* 0x0000000521217c24 */ /* 0x000fe2000f8e02ff */
        /* <DEDUP_REMOVED lines=24> */
[-C--:B------:R-:W-:Y:S01]  /*2a30*/  LEA R161, P2, R37, R24.reuse, 0x1 ;  /* 0x0000001825a17211 */ /* 0x080fe200078408ff */
[----:B------:R-:W-:Y:S01]  /*2a40*/  IMAD R73, R73, UR5, RZ ;  /* 0x0000000549497c24 */ /* 0x000fe2000f8e02ff */
[----:B------:R-:W-:Y:S01]  /*2a50*/  SEL R10, R10, R77, !P1 ;  /* 0x0000004d0a0a7207 */ /* 0x000fe20004800000 */
[----:B------:R-:W-:Y:S01]  /*2a60*/  IMAD R75, R75, UR5, RZ ;  /* 0x000000054b4b7c24 */ /* 0x000fe2000f8e02ff */
[----:B------:R-:W-:Y:S01]  /*2a70*/  LEA R23, P6, R15, R24, 0x1 ;  /* 0x000000180f177211 */ /* 0x000fe200078c08ff */
[----:B------:R-:W-:Y:S01]  /*2a80*/  IMAD R77, R35, 0x3f, RZ ;  /* 0x0000003f234d7824 */ /* 0x000fe200078e02ff */
[-C--:B------:R-:W-:Y:S01]  /*2a90*/  LEA.HI.X.SX32 R14, R13, R28.reuse, 0x1, P4 ;  /* 0x0000001c0d0e7211 */ /* 0x080fe200020f0eff */
[----:B------:R-:W-:Y:S01]  /*2aa0*/  IMAD R6, R10, UR5, RZ ;  /* 0x000000050a067c24 */ /* 0x000fe2000f8e02ff */
[----:B------:R-:W-:Y:S01]  /*2ab0*/  LEA.HI.X.SX32 R8, R25, R28, 0x1, P5 ;  /* 0x0000001c19087211 */ /* 0x000fe200028f0eff */
[----:B------:R-:W-:Y:S01]  /*2ac0*/  UIADD3 UR5, UR4, 0x8000, URZ ;  /* 0x0000800004057890 */ /* 0x000fe2000fffe03f */
[----:B------:R-:W-:-:S02]  /*2ad0*/  LEA R153, P1, R19, R24, 0x1 ;  /* 0x0000001813997211 */ /* 0x000fc400078208ff */
[-C--:B------:R-:W-:Y:S01]  /*2ae0*/  LEA R157, P4, R27, R24.reuse, 0x1 ;  /* 0x000000181b9d7211 */ /* 0x080fe200078808ff */
[----:B------:R-:W-:Y:S01]  /*2af0*/  USHF.R.U32.HI UR5, URZ, 0x4, UR5 ;  /* 0x000000043f057899 */ /* 0x000fe20008011605 */
[----:B------:R-:W-:Y:S02]  /*2b00*/  LEA R162, P5, R39, R24, 0x1 ;  /* 0x0000001827a27211 */ /* 0x000fe400078a08ff */
[----:B------:R-:W-:Y:S01]  /*2b10*/  LEA.HI.X.SX32 R18, R17, R28, 0x1, P3 ;  /* 0x0000001c11127211 */ /* 0x000fe200018f0eff */
[----:B------:R-:W-:Y:S01]  /*2b20*/  USGXT.U32 UR22, UR5, 0xe ;  /* 0x0000000e0516789a */ /* 0x000fe20008000000 */
[----:B------:R-:W-:Y:S01]  /*2b30*/  LEA R158, P3, R29, R24, 0x1 ;  /* 0x000000181d9e7211 */ /* 0x000fe200078608ff */
[----:B------:R-:W-:Y:S01]  /*2b40*/  USHF.L.U32 UR5, UR60, 0x1, URZ ;  /* 0x000000013c057899 */ /* 0x000fe2000800063f */
[----:B------:R-:W-:Y:S01]  /*2b50*/  LEA.HI.X.SX32 R13, R37, R28, 0x1, P2 ;  /* 0x0000001c250d7211 */ /* 0x000fe200010f0eff */
[----:B------:R-:W-:Y:S01]  /*2b60*/  UIADD3 UR14, UP0, UR22, 0x2, URZ ;  /* 0x00000002160e7890 */ /* 0x000fe2000ff1e03f */
[----:B------:R-:W-:Y:S01]  /*2b70*/  LEA R154, P0, R21, R24, 0x1 ;  /* 0x00000018159a7211 */ /* 0x000fe200078008ff */
[----:B------:R-:W-:Y:S01]  /*2b80*/  USHF.L.U64.HI UR60, UR60, 0x1, UR10 ;  /* 0x000000013c3c7899 */ /* 0x000fe2000801020a */
[----:B------:R-:W-:Y:S01]  /*2b90*/  LEA.HI.X.SX32 R16, R15, R28, 0x1, P6 ;  /* 0x0000001c0f107211 */ /* 0x000fe200030f0eff */
[----:B------:R-:W-:Y:S01]  /*2ba0*/  UIADD3.X UR15, UR9, 0x40000040, URZ, UP0, !UPT ;  /* 0x40000040090f7890 */ /* 0x000fe200087fe43f */
[----:B------:R-:W-:-:S02]  /*2bb0*/  LEA R17, P2, R49, R24, 0x1 ;  /* 0x0000001831117211 */ /* 0x000fc400078408ff */
[-C--:B------:R-:W-:Y:S01]  /*2bc0*/  LEA.HI.X.SX32 R20, R19, R28.reuse, 0x1, P1 ;  /* 0x0000001c13147211 */ /* 0x080fe200008f0eff */
[----:B------:R-:W-:Y:S01]  /*2bd0*/  UMOV UR9, UR12 ;  /* 0x0000000c00097c82 */ /* 0x000fe20008000000 */
[-C--:B------:R-:W-:Y:S01]  /*2be0*/  LEA.HI.X.SX32 R9, R27, R28.reuse, 0x1, P4 ;  /* 0x0000001c1b097211 */ /* 0x080fe200020f0eff */
[----:B------:R0:W-:Y:S01]  /*2bf0*/  STL [R1+0x8], R17 ;  /* 0x0000081101007387 */ /* 0x0001e20000100800 */
[----:B------:R-:W-:Y:S01]  /*2c00*/  LEA.HI.X.SX32 R15, R39, R28, 0x1, P5 ;  /* 0x0000001c270f7211 */ /* 0x000fe200028f0eff */
[----:B------:R-:W-:Y:S01]  /*2c10*/  IMAD.WIDE R26, R77, 0x2, R188 ;  /* 0x000000024d1a7825 */ /* 0x000fe200078e02bc */
[-C--:B------:R-:W-:Y:S01]  /*2c20*/  LEA R163, P4, R41, R24.reuse, 0x1 ;  /* 0x0000001829a37211 */ /* 0x080fe200078808ff */
[----:B------:R-:W-:Y:S01]  /*2c30*/  UIADD3.64 UR10, UR8, 0x180, URZ ;  /* 0x00000180080a7897 */ /* 0x000fe2000fffe03f */
[-C--:B------:R-:W-:Y:S01]  /*2c40*/  LEA R19, P5, R51, R24.reuse, 0x1 ;  /* 0x0000001833137211 */ /* 0x080fe200078a08ff */
[----:B------:R-:W-:Y:S01]  /*2c50*/  UIADD3.64 UR10, UR8, 0x280, URZ ;  /* 0x00000280080a7897 */ /* 0x000fe2000fffe03f */
[----:B------:R-:W-:-:S02]  /*2c60*/  LEA R159, P1, R31, R24, 0x1 ;  /* 0x000000181f9f7211 */ /* 0x000fc400078208ff */
[----:B------:R-:W-:Y:S02]  /*2c70*/  CS2R R38, SRZ ;  /* 0x0000000000267805 */ /* 0x000fe4000001ff00 */
[-C--:B------:R-:W-:Y:S01]  /*2c80*/  LEA.HI.X.SX32 R10, R29, R28.reuse, 0x1, P3 ;  /* 0x0000001c1d0a7211 */ /* 0x080fe200018f0eff */
[----:B------:R1:W-:Y:S01]  /*2c90*/  STL [R1+0x34], R19 ;  /* 0x0000341301007387 */ /* 0x0003e20000100800 */
[----:B------:R-:W-:Y:S01]  /*2ca0*/  LEA.HI.X.SX32 R21, R21, R28, 0x1, P0 ;  /* 0x0000001c15157211 */ /* 0x000fe200000f0eff */
[----:B------:R-:W-:Y:S01]  /*2cb0*/  IMAD R29, R35, 0x3d, RZ ;  /* 0x0000003d231d7824 */ /* 0x000fe200078e02ff */
[-C--:B------:R-:W-:Y:S01]  /*2cc0*/  LEA R164, P3, R43, R24.reuse, 0x1 ;  /* 0x000000182ba47211 */ /* 0x080fe200078608ff */
[----:B------:R-:W-:Y:S01]  /*2cd0*/  UMOV UR10, UR14 ;  /* 0x0000000e000a7c82 */ /* 0x000fe20008000000 */
[----:B------:R-:W-:Y:S01]  /*2ce0*/  LEA R160, P0, R33, R24, 0x1 ;  /* 0x0000001821a07211 */ /* 0x000fe200078008ff */
[----:B------:R-:W-:Y:S01]  /*2cf0*/  UMOV UR11, UR15 ;  /* 0x0000000f000b7c82 */ /* 0x000fe20008000000 */
[----:B0-----:R-:W-:-:S02]  /*2d00*/  LEA.HI.X.SX32 R17, R41, R28, 0x1, P4 ;  /* 0x0000001c29117211 */ /* 0x001fc400020f0eff */
[----:B------:R-:W-:Y:S02]  /*2d10*/  CS2R R40, SRZ ;  /* 0x0000000000287805 */ /* 0x000fe4000001ff00 */
[----:B------:R-:W-:Y:S01]  /*2d20*/  LEA.HI.X.SX32 R11, R31, R28, 0x1, P1 ;  /* 0x0000001c1f0b7211 */ /* 0x000fe200008f0eff */
[----:B------:R-:W-:Y:S01]  /*2d30*/  IMAD R31, R35, 0x3c, RZ ;  /* 0x0000003c231f7824 */ /* 0x000fe200078e02ff */
[-C--:B------:R-:W-:Y:S01]  /*2d40*/  LEA R166, P4, R53, R24.reuse, 0x1 ;  /* 0x0000001835a67211 */ /* 0x080fe200078808ff */
[----:B------:R-:W-:Y:S01]  /*2d50*/  UIADD3.64 UR18, UR8, 0x200, URZ ;  /* 0x0000020008127897 */ /* 0x000fe2000fffe03f */
[----:B------:R-:W-:Y:S01]  /*2d60*/  LEA R229, P1, R45, R24, 0x1 ;  /* 0x000000182de57211 */ /* 0x000fe200078208ff */
[----:B------:R-:W-:Y:S01]  /*2d70*/  UIADD3.64 UR12, UR8, 0x80, URZ ;  /* 0x00000080080c7897 */ /* 0x000fe2000fffe03f */
[-C--:B-1----:R-:W-:Y:S01]  /*2d80*/  LEA.HI.X.SX32 R19, R43, R28.reuse, 0x1, P3 ;  /* 0x0000001c2b137211 */ /* 0x082fe200018f0eff */
[----:B------:R0:W-:Y:S01]  /*2d90*/  STL [R1+0x60], R166 ;  /* 0x000060a601007387 */ /* 0x0001e20000100800 */
[----:B------:R-:W-:-:S02]  /*2da0*/  LEA.HI.X.SX32 R12, R33, R28, 0x1, P0 ;  /* 0x0000001c210c7211 */ /* 0x000fc400000f0eff */
[----:B------:R-:W-:Y:S02]  /*2db0*/  CS2R R32, SRZ ;  /* 0x0000000000207805 */ /* 0x000fe4000001ff00 */
[-C--:B------:R-:W-:Y:S02]  /*2dc0*/  LEA R165, P3, R55, R24.reuse, 0x1 ;  /* 0x0000001837a57211 */ /* 0x080fe400078608ff */
[----:B------:R-:W-:Y:S02]  /*2dd0*/  CS2R R42, SRZ ;  /* 0x00000000002a7805 */ /* 0x000fe4000001ff00 */
[----:B------:R-:W-:Y:S01]  /*2de0*/  LEA R243, P0, R47, R24, 0x1 ;  /* 0x000000182ff37211 */ /* 0x000fe200078008ff */
[----:B------:R-:W-:Y:S01]  /*2df0*/  UIADD3.64 UR16, UR8, 0x100, URZ ;  /* 0x0000010008107897 */ /* 0x000fe2000fffe03f */
[-C--:B------:R-:W-:Y:S01]  /*2e00*/  LEA.HI.X.SX32 R219, R45, R28.reuse, 0x1, P1 ;  /* 0x0000001c2ddb7211 */ /* 0x080fe200008f0eff */
[----:B------:R1:W-:Y:S01]  /*2e10*/  STL [R1+0x84], R165 ;  /* 0x000084a501007387 */ /* 0x0003e20000100800 */
[----:B------:R-:W-:-:S02]  /*2e20*/  LEA.HI.X.SX32 R231, R47, R28, 0x1, P0 ;  /* 0x0000001c2fe77211 */ /* 0x000fc400000f0eff */
[----:B------:R-:W-:Y:S02]  /*2e30*/  CS2R R44, SRZ ;  /* 0x00000000002c7805 */ /* 0x000fe4000001ff00 */
[-C--:B0-----:R-:W-:Y:S02]  /*2e40*/  LEA R166, P1, R57, R24.reuse, 0x1 ;  /* 0x0000001839a67211 */ /* 0x081fe400078208ff */
[----:B------:R-:W-:Y:S02]  /*2e50*/  CS2R R46, SRZ ;  /* 0x00000000002e7805 */ /* 0x000fe4000001ff00 */
[C---:B------:R-:W-:Y:S01]  /*2e60*/  LOP3.LUT R169, R4.reuse, 0x20, RZ, 0x3c, !PT ;  /* 0x0000002004a97812 */ /* 0x040fe200078e3cff */
[----:B------:R-:W-:Y:S01]  /*2e70*/  UIADD3.64 UR24, UR8, 0x300, URZ ;  /* 0x0000030008187897 */ /* 0x000fe2000fffe03f */
[C---:B------:R-:W-:Y:S01]  /*2e80*/  LOP3.LUT R168, R4.reuse, 0x30, RZ, 0x3c, !PT ;  /* 0x0000003004a87812 */ /* 0x040fe200078e3cff */
[----:B------:R0:W-:Y:S01]  /*2e90*/  STL [R1+0x94], R166 ;  /* 0x000094a601007387 */ /* 0x0001e20000100800 */
[C---:B------:R-:W-:Y:S01]  /*2ea0*/  LOP3.LUT R169, R4.reuse, 0x50, RZ, 0x3c, !PT ;  /* 0x0000005004a97812 */ /* 0x040fe200078e3cff */
[----:B------:R-:W-:Y:S01]  /*2eb0*/  UIADD3.64 UR28, UR8, 0x380, URZ ;  /* 0x00000380081c7897 */ /* 0x000fe2000fffe03f */
[----:B-1----:R-:W-:Y:S01]  /*2ec0*/  LEA R165, P0, R59, R24, 0x1 ;  /* 0x000000183ba57211 */ /* 0x002fe200078008ff */
[----:B------:R-:W-:Y:S01]  /*2ed0*/  UIADD3.64 UR32, UR8, 0x400, URZ ;  /* 0x0000040008207897 */ /* 0x000fe2000fffe03f */
[----:B------:R-:W-:Y:S01]  /*2ee0*/  LOP3.LUT R168, R4, 0x60, RZ, 0x3c, !PT ;  /* 0x0000006004a87812 */ /* 0x000fe200078e3cff */
[----:B------:R-:W-:Y:S01]  /*2ef0*/  UIADD3.64 UR36, UR8, 0x480, URZ ;  /* 0x0000048008247897 */ /* 0x000fe2000fffe03f */
[C---:B------:R-:W-:Y:S01]  /*2f00*/  LOP3.LUT R169, R5.reuse, 0x20, RZ, 0x3c, !PT ;  /* 0x0000002005a97812 */ /* 0x040fe200078e3cff */
[----:B------:R1:W-:Y:S01]  /*2f10*/  STL [R1+0xbc], R165 ;  /* 0x0000bca501007387 */ /* 0x0003e20000100800 */
[----:B------:R-:W-:Y:S01]  /*2f20*/  LOP3.LUT R168, R5, 0x40, RZ, 0x3c, !PT ;  /* 0x0000004005a87812 */ /* 0x000fe200078e3cff */
[----:B------:R-:W-:Y:S01]  /*2f30*/  UIADD3.64 UR40, UR8, 0x500, URZ ;  /* 0x0000050008287897 */ /* 0x000fe2000fffe03f */
[----:B0-----:R-:W-:-:S02]  /*2f40*/  LEA.HI.X.SX32 R166, R49, R28, 0x1, P2 ;  /* 0x0000001c31a67211 */ /* 0x001fc400010f0eff */
[----:B------:R-:W-:Y:S02]  /*2f50*/  CS2R R48, SRZ ;  /* 0x0000000000307805 */ /* 0x000fe4000001ff00 */
[----:B------:R-:W-:Y:S01]  /*2f60*/  LEA R167, P2, R61, R24, 0x1 ;  /* 0x000000183da77211 */ /* 0x000fe200078408ff */
[----:B------:R-:W-:Y:S01]  /*2f70*/  UIADD3.64 UR44, UR8, 0x580, URZ ;  /* 0x00000580082c7897 */ /* 0x000fe2000fffe03f */
[----:B------:R0:W-:Y:S01]  /*2f80*/  STL [R1], R166 ;  /* 0x000000a601007387 */ /* 0x0001e20000100800 */
[----:B------:R-:W-:Y:S01]  /*2f90*/  UIADD3.64 UR48, UR8, 0x600, URZ ;  /* 0x0000060008307897 */ /* 0x000fe2000fffe03f */
[----:B-1----:R-:W-:Y:S02]  /*2fa0*/  LEA.HI.X.SX32 R165, R51, R28, 0x1, P5 ;  /* 0x0000001c33a57211 */ /* 0x002fe400028f0eff */
[----:B------:R-:W-:Y:S01]  /*2fb0*/  CS2R R50, SRZ ;  /* 0x0000000000327805 */ /* 0x000fe2000001ff00 */
[----:B------:R1:W-:Y:S01]  /*2fc0*/  STL [R1+0xc8], R167 ;  /* 0x0000c8a701007387 */ /* 0x0003e20000100800 */
[----:B------:R-:W-:-:S02]  /*2fd0*/  UIADD3.64 UR52, UR8, 0x680, URZ ;  /* 0x0000068008347897 */ /* 0x000fc4000fffe03f */
[----:B------:R-:W-:Y:S01]  /*2fe0*/  UIADD3.64 UR56, UR8, 0x700, URZ ;  /* 0x0000070008387897 */ /* 0x000fe2000fffe03f */
[----:B------:R2:W-:Y:S01]  /*2ff0*/  STL [R1+0x2c], R165 ;  /* 0x00002ca501007387 */ /* 0x0005e20000100800 */
[----:B------:R-:W-:Y:S01]  /*3000*/  UIADD3.64 UR14, UR10, 0x2, URZ ;  /* 0x000000020a0e7897 */ /* 0x000fe2000fffe03f */
[----:B0-----:R-:W-:Y:S01]  /*3010*/  LEA R166, P5, R63, R24, 0x1 ;  /* 0x000000183fa67211 */ /* 0x001fe200078a08ff */
[----:B------:R-:W-:Y:S01]  /*3020*/  UIADD3.64 UR18, UR10, 0x4, URZ ;  /* 0x000000040a127897 */ /* 0x000fe2000fffe03f */
[----:B-1----:R-:W-:-:S03]  /*3030*/  LEA.HI.X.SX32 R167, R53, R28, 0x1, P4 ;  /* 0x0000001c35a77211 */ /* 0x002fc600020f0eff */
[----:B------:R0:W-:Y:S01]  /*3040*/  STL [R1+0xd0], R166 ;  /* 0x0000d0a601007387 */ /* 0x0001e20000100800 */
[----:B------:R-:W-:Y:S02]  /*3050*/  CS2R R52, SRZ ;  /* 0x0000000000347805 */ /* 0x000fe4000001ff00 */
[----:B--2---:R-:W-:Y:S01]  /*3060*/  LEA R165, P4, R65, R24, 0x1 ;  /* 0x0000001841a57211 */ /* 0x004fe200078808ff */
[----:B------:R1:W-:Y:S04]  /*3070*/  STL [R1+0x58], R167 ;  /* 0x000058a701007387 */ /* 0x0003e80000100800 */
[----:B------:R2:W-:Y:S01]  /*3080*/  STL [R1+0xd8], R165 ;  /* 0x0000d8a501007387 */ /* 0x0005e20000100800 */
[----:B0-----:R-:W-:Y:S02]  /*3090*/  LEA.HI.X.SX32 R166, R55, R28, 0x1, P3 ;  /* 0x0000001c37a67211 */ /* 0x001fe400018f0eff */
[----:B------:R-:W-:-:S02]  /*30a0*/  CS2R R54, SRZ ;  /* 0x0000000000367805 */ /* 0x000fc4000001ff00 */
[----:B-1----:R-:W-:Y:S01]  /*30b0*/  LEA R167, P3, R67, R24, 0x1 ;  /* 0x0000001843a77211 */ /* 0x002fe200078608ff */
[----:B------:R0:W-:Y:S01]  /*30c0*/  STL [R1+0x68], R166 ;  /* 0x000068a601007387 */ /* 0x0001e20000100800 */
[----:B--2---:R-:W-:-:S03]  /*30d0*/  LEA.HI.X.SX32 R165, R57, R28, 0x1, P1 ;  /* 0x0000001c39a57211 */ /* 0x004fc600008f0eff */
[----:B------:R1:W-:Y:S01]  /*30e0*/  STL [R1+0xe0], R167 ;  /* 0x0000e0a701007387 */ /* 0x0003e20000100800 */
[----:B------:R-:W-:-:S03]  /*30f0*/  CS2R R56, SRZ ;  /* 0x0000000000387805 */ /* 0x000fc6000001ff00 */
[----:B------:R2:W-:Y:S01]  /*3100*/  STL [R1+0x8c], R165 ;  /* 0x00008ca501007387 */ /* 0x0005e20000100800 */
[----:B0-----:R-:W-:Y:S02]  /*3110*/  LEA R166, P1, R69, R24, 0x1 ;  /* 0x0000001845a67211 */ /* 0x001fe400078208ff */
        /* <DEDUP_REMOVED lines=18> */
[C---:B--2---:R-:W-:Y:S01]  /*3240*/  LEA R165, P4, R6.reuse, R24, 0x1 ;  /* 0x0000001806a57211 */ /* 0x044fe200078808ff */
[----:B------:R1:W-:Y:S01]  /*3250*/  STL [R1+0xd4], R167 ;  /* 0x0000d4a701007387 */ /* 0x0003e20000100800 */
[----:B------:R-:W-:Y:S01]  /*3260*/  IMAD.WIDE R24, R77, 0x2, R190 ;  /* 0x000000024d187825 */ /* 0x000fe200078e02be */
[----:B------:R-:W-:Y:S02]  /*3270*/  CS2R R76, SRZ ;  /* 0x00000000004c7805 */ /* 0x000fe4000001ff00 */
[-C--:B------:R-:W-:Y:S01]  /*3280*/  LEA.HI.X.SX32 R6, R6, R28.reuse, 0x1, P4 ;  /* 0x0000001c06067211 */ /* 0x080fe200020f0eff */
[----:B------:R2:W-:Y:S01]  /*3290*/  STL [R1+0x108], R165 ;  /* 0x000108a501007387 */ /* 0x0005e20000100800 */
[----:B0-----:R-:W-:-:S02]  /*32a0*/  LEA.HI.X.SX32 R166, R67, R28, 0x1, P3 ;  /* 0x0000001c43a67211 */ /* 0x001fc400018f0eff */
[----:B------:R-:W-:Y:S02]  /*32b0*/  CS2R R66, SRZ ;  /* 0x0000000000427805 */ /* 0x000fe4000001ff00 */
[-C--:B-1----:R-:W-:Y:S01]  /*32c0*/  LEA.HI.X.SX32 R167, R69, R28.reuse, 0x1, P1 ;  /* 0x0000001c45a77211 */ /* 0x082fe200008f0eff */
[----:B------:R0:W-:Y:S01]  /*32d0*/  STL [R1+0xdc], R166 ;  /* 0x0000dca601007387 */ /* 0x0001e20000100800 */
[----:B------:R-:W-:Y:S02]  /*32e0*/  CS2R R68, SRZ ;  /* 0x0000000000447805 */ /* 0x000fe4000001ff00 */
[----:B--2---:R-:W-:Y:S01]  /*32f0*/  LEA.HI.X.SX32 R165, R71, R28, 0x1, P0 ;  /* 0x0000001c47a57211 */ /* 0x004fe200000f0eff */
[----:B------:R1:W-:Y:S01]  /*3300*/  STL [R1+0xe4], R167 ;  /* 0x0000e4a701007387 */ /* 0x0003e20000100800 */
[----:B------:R-:W-:-:S03]  /*3310*/  CS2R R70, SRZ ;  /* 0x0000000000467805 */ /* 0x000fc6000001ff00 */
[----:B------:R2:W-:Y:S01]  /*3320*/  STL [R1+0xec], R165 ;  /* 0x0000eca501007387 */ /* 0x0005e20000100800 */
[-C--:B0-----:R-:W-:Y:S02]  /*3330*/  LEA.HI.X.SX32 R166, R73, R28.reuse, 0x1, P2 ;  /* 0x0000001c49a67211 */ /* 0x081fe400010f0eff */
[----:B------:R-:W-:Y:S02]  /*3340*/  CS2R R72, SRZ ;  /* 0x0000000000487805 */ /* 0x000fe4000001ff00 */
[----:B-1----:R-:W-:Y:S01]  /*3350*/  SHF.R.S32.HI R167, RZ, 0x6, R36 ;  /* 0x00000006ffa77819 */ /* 0x002fe20000011424 */
[----:B------:R0:W-:Y:S01]  /*3360*/  STL [R1+0xf4], R166 ;  /* 0x0000f4a601007387 */ /* 0x0001e20000100800 */
[----:B------:R-:W-:Y:S02]  /*3370*/  CS2R R36, SRZ ;  /* 0x0000000000247805 */ /* 0x000fe4000001ff00 */
[----:B--2---:R-:W-:Y:S02]  /*3380*/  LEA.HI.X.SX32 R165, R75, R28, 0x1, P5 ;  /* 0x0000001c4ba57211 */ /* 0x004fe400028f0eff */
[----:B------:R-:W-:-:S03]  /*3390*/  CS2R R74, SRZ ;  /* 0x00000000004a7805 */ /* 0x000fc6000001ff00 */
[----:B------:R1:W-:Y:S01]  /*33a0*/  STL [R1+0xfc], R165 ;  /* 0x0000fca501007387 */ /* 0x0003e20000100800 */
[----:B0-----:R-:W-:-:S03]  /*33b0*/  IMAD.SHL.U32 R166, R35, 0x40, RZ ;  /* 0x0000004023a67824 */ /* 0x001fc600078e00ff */
[----:B------:R-:W-:Y:S04]  /*33c0*/  STL [R1+0x110], R24 ;  /* 0x0001101801007387 */ /* 0x000fe80000100800 */
[----:B------:R0:W-:Y:S01]  /*33d0*/  STL [R1+0x104], R6 ;  /* 0x0001040601007387 */ /* 0x0001e20000100800 */
[----:B-1----:R-:W-:-:S03]  /*33e0*/  SHF.R.S32.HI R165, RZ, 0x1f, R166 ;  /* 0x0000001fffa57819 */ /* 0x002fc600000114a6 */
[----:B------:R1:W-:Y:S01]  /*33f0*/  STL [R1+0x10c], R25 ;  /* 0x00010c1901007387 */ /* 0x0003e20000100800 */
[C---:B------:R-:W-:Y:S01]  /*3400*/  SHF.L.U64.HI R165, R166.reuse, 0x1, R165 ;  /* 0x00000001a6a57819 */ /* 0x040fe200000102a5 */
[----:B------:R-:W-:Y:S02]  /*3410*/  IMAD.SHL.U32 R166, R166, 0x2, RZ ;  /* 0x00000002a6a67824 */ /* 0x000fe400078e00ff */
[----:B------:R-:W-:Y:S01]  /*3420*/  STL [R1+0x118], R26 ;  /* 0x0001181a01007387 */ /* 0x000fe20000100800 */
[----:B0-----:R-:W-:-:S03]  /*3430*/  IMAD R6, R35, 0x14, RZ ;  /* 0x0000001423067824 */ /* 0x001fc600078e02ff */
[----:B------:R0:W-:Y:S01]  /*3440*/  STL [R1+0x114], R27 ;  /* 0x0001141b01007387 */ /* 0x0001e20000100800 */
[----:B-1----:R-:W-:-:S05]  /*3450*/  IMAD.WIDE R24, R79, 0x2, R190 ;  /* 0x000000024f187825 */ /* 0x002fca00078e02be */
[----:B------:R-:W-:Y:S01]  /*3460*/  STL [R1+0x120], R24 ;  /* 0x0001201801007387 */ /* 0x000fe20000100800 */
[----:B0-----:R-:W-:-:S03]  /*3470*/  IMAD.WIDE R26, R79, 0x2, R188 ;  /* 0x000000024f1a7825 */ /* 0x001fc600078e02bc */
[----:B------:R0:W-:Y:S01]  /*3480*/  STL [R1+0x11c], R25 ;  /* 0x00011c1901007387 */ /* 0x0001e20000100800 */
[----:B------:R-:W-:-:S03]  /*3490*/  CS2R R78, SRZ ;  /* 0x00000000004e7805 */ /* 0x000fc6000001ff00 */
[----:B------:R-:W-:Y:S04]  /*34a0*/  STL [R1+0x128], R26 ;  /* 0x0001281a01007387 */ /* 0x000fe80000100800 */
[----:B------:R1:W-:Y:S01]  /*34b0*/  STL [R1+0x124], R27 ;  /* 0x0001241b01007387 */ /* 0x0003e20000100800 */
[----:B0-----:R-:W-:-:S04]  /*34c0*/  IMAD.WIDE R24, R29, 0x2, R190 ;  /* 0x000000021d187825 */ /* 0x001fc800078e02be */
[--C-:B------:R-:W-:Y:S01]  /*34d0*/  IMAD.WIDE R28, R29, 0x2, R188.reuse ;  /* 0x000000021d1c7825 */ /* 0x100fe200078e02bc */
[----:B------:R-:W-:Y:S03]  /*34e0*/  STL [R1+0x130], R24 ;  /* 0x0001301801007387 */ /* 0x000fe60000100800 */
[C---:B-1----:R-:W-:Y:S01]  /*34f0*/  IMAD.WIDE R26, R31.reuse, 0x2, R188 ;  /* 0x000000021f1a7825 */ /* 0x042fe200078e02bc */
[----:B------:R0:W-:Y:S04]  /*3500*/  STL [R1+0x12c], R25 ;  /* 0x00012c1901007387 */ /* 0x0001e80000100800 */
[----:B------:R-:W-:Y:S04]  /*3510*/  STL [R1+0x138], R28 ;  /* 0x0001381c01007387 */ /* 0x000fe80000100800 */
[----:B------:R1:W-:Y:S01]  /*3520*/  STL [R1+0x134], R29 ;  /* 0x0001341d01007387 */ /* 0x0003e20000100800 */
[----:B0-----:R-:W-:-:S04]  /*3530*/  IMAD.WIDE R24, R31, 0x2, R190 ;  /* 0x000000021f187825 */ /* 0x001fc800078e02be */
[C---:B------:R-:W-:Y:S01]  /*3540*/  IMAD R31, R35.reuse, 0x3a, RZ ;  /* 0x0000003a231f7824 */ /* 0x040fe200078e02ff */
[----:B------:R-:W-:Y:S01]  /*3550*/  STL [R1+0x140], R24 ;  /* 0x0001401801007387 */ /* 0x000fe20000100800 */
[----:B-1----:R-:W-:-:S03]  /*3560*/  IMAD R29, R35, 0x3b, RZ ;  /* 0x0000003b231d7824 */ /* 0x002fc600078e02ff */
[----:B------:R0:W-:Y:S04]  /*3570*/  STL [R1+0x13c], R25 ;  /* 0x00013c1901007387 */ /* 0x0001e80000100800 */
        /* <DEDUP_REMOVED lines=45> */
[----:B------:R-:W-:Y:S01]  /*3850*/  IMAD.WIDE R28, R29, 0x2, R188 ;  /* 0x000000021d1c7825 */ /* 0x000fe200078e02bc */
[----:B------:R-:W-:Y:S03]  /*3860*/  STL [R1+0x1b0], R24 ;  /* 0x0001b01801007387 */ /* 0x000fe60000100800 */
[----:B-1----:R-:W-:Y:S01]  /*3870*/  IMAD R27, R35, 0x33, RZ ;  /* 0x00000033231b7824 */ /* 0x002fe200078e02ff */
[----:B------:R0:W-:Y:S04]  /*3880*/  STL [R1+0x1ac], R25 ;  /* 0x0001ac1901007387 */ /* 0x0001e80000100800 */
[----:B------:R-:W-:Y:S04]  /*3890*/  STL [R1+0x1b8], R28 ;  /* 0x0001b81c01007387 */ /* 0x000fe80000100800 */
[----:B------:R1:W-:Y:S01]  /*38a0*/  STL [R1+0x1b4], R29 ;  /* 0x0001b41d01007387 */ /* 0x0003e20000100800 */
[----:B0-----:R-:W-:-:S05]  /*38b0*/  IMAD.WIDE R24, R31, 0x2, R190 ;  /* 0x000000021f187825 */ /* 0x001fca00078e02be */
[----:B------:R-:W-:Y:S01]  /*38c0*/  STL [R1+0x1c0], R24 ;  /* 0x0001c01801007387 */ /* 0x000fe20000100800 */
[----:B-1----:R-:W-:-:S03]  /*38d0*/  IMAD.WIDE R28, R31, 0x2, R188 ;  /* 0x000000021f1c7825 */ /* 0x002fc600078e02bc */
[----:B------:R0:W-:Y:S01]  /*38e0*/  STL [R1+0x1bc], R25 ;  /* 0x0001bc1901007387 */ /* 0x0001e20000100800 */
[----:B------:R-:W-:-:S03]  /*38f0*/  IMAD R31, R35, 0x32, RZ ;  /* 0x00000032231f7824 */ /* 0x000fc600078e02ff */
        /* <DEDUP_REMOVED lines=122> */
[C---:B------:R-:W-:Y:S01]  /*40a0*/  IMAD.SHL.U32 R31, R35.reuse, 0x20, RZ ;  /* 0x00000020231f7824 */ /* 0x040fe200078e00ff */
        /* <DEDUP_REMOVED lines=82> */
[----:B0-----:R-:W-:Y:S01]  /*45d0*/  IMAD.WIDE R24, R31, 0x2, R190 ;  /* 0x000000021f187825 */ /* 0x001fe200078e02be */
[----:B------:R-:W-:-:S04]  /*45e0*/  CS2R R30, SRZ ;  /* 0x00000000001e7805 */ /* 0x000fc8000001ff00 */
        /* <DEDUP_REMOVED lines=10> */
[----:B------:R1:W-:Y:S04]  /*4690*/  STL [R1+0x3c4], R28 ;  /* 0x0003c41c01007387 */ /* 0x0003e80000100800 */
[----:B------:R-:W-:Y:S01]  /*46a0*/  STL [R1+0x3c0], R29 ;  /* 0x0003c01d01007387 */ /* 0x000fe20000100800 */
        /* <DEDUP_REMOVED lines=127> */
[----:B------:R-:W-:Y:S01]  /*4ea0*/  IMAD.MOV.U32 R6, RZ, RZ, RZ ;  /* 0x000000ffff067224 */ /* 0x000fe200078e00ff */
[----:B------:R-:W-:Y:S01]  /*4eb0*/  STL [R1+0x4ec], R24 ;  /* 0x0004ec1801007387 */ /* 0x000fe20000100800 */
[----:B-1----:R-:W-:-:S03]  /*4ec0*/  IMAD.WIDE R28, R35, 0x2, R190 ;  /* 0x00000002231c7825 */ /* 0x002fc600078e02be */
[----:B------:R0:W-:Y:S04]  /*4ed0*/  STL [R1+0x4e8], R25 ;  /* 0x0004e81901007387 */ /* 0x0001e80000100800 */
[----:B------:R-:W-:Y:S04]  /*4ee0*/  STL [R1+0x4f4], R26 ;  /* 0x0004f41a01007387 */ /* 0x000fe80000100800 */
[----:B------:R1:W-:Y:S01]  /*4ef0*/  STL [R1+0x4f0], R27 ;  /* 0x0004f01b01007387 */ /* 0x0003e20000100800 */
[----:B0-----:R-:W-:Y:S01]  /*4f00*/  IMAD.WIDE R24, R35, 0x2, R188 ;  /* 0x0000000223187825 */ /* 0x001fe200078e02bc */
[----:B------:R-:W-:-:S02]  /*4f10*/  CS2R R34, SRZ ;  /* 0x0000000000227805 */ /* 0x000fc4000001ff00 */
[----:B------:R-:W-:Y:S04]  /*4f20*/  STL [R1+0x4fc], R28 ;  /* 0x0004fc1c01007387 */ /* 0x000fe80000100800 */
[----:B------:R0:W-:Y:S01]  /*4f30*/  STL [R1+0x4f8], R29 ;  /* 0x0004f81d01007387 */ /* 0x0001e20000100800 */
[----:B-1----:R-:W-:-:S03]  /*4f40*/  CS2R R26, SRZ ;  /* 0x00000000001a7805 */ /* 0x002fc6000001ff00 */
[----:B------:R-:W-:Y:S04]  /*4f50*/  STL [R1+0x504], R24 ;  /* 0x0005041801007387 */ /* 0x000fe80000100800 */
[----:B------:R1:W-:Y:S01]  /*4f60*/  STL [R1+0x500], R25 ;  /* 0x0005001901007387 */ /* 0x0003e20000100800 */
[----:B0-----:R-:W-:-:S03]  /*4f70*/  CS2R R28, SRZ ;  /* 0x00000000001c7805 */ /* 0x001fc6000001ff00 */
[----:B------:R0:W-:Y:S01]  /*4f80*/  STL [R1+0x534], R167 ;  /* 0x000534a701007387 */ /* 0x0001e20000100800 */
[----:B-1----:R-:W-:Y:S02]  /*4f90*/  CS2R R24, SRZ ;  /* 0x0000000000187805 */ /* 0x002fe4000001ff00 */
[C---:B0-----:R-:W-:Y:S02]  /*4fa0*/  LOP3.LUT R167, R4.reuse, 0x10, RZ, 0x3c, !PT ;  /* 0x0000001004a77812 */ /* 0x041fe400078e3cff */
[C---:B------:R-:W-:Y:S02]  /*4fb0*/  LOP3.LUT R167, R4.reuse, 0x40, RZ, 0x3c, !PT ;  /* 0x0000004004a77812 */ /* 0x040fe400078e3cff */
[----:B------:R-:W-:Y:S02]  /*4fc0*/  LOP3.LUT R167, R4, 0x70, RZ, 0x3c, !PT ;  /* 0x0000007004a77812 */ /* 0x000fe400078e3cff */
[----:B------:R-:W-:-:S07]  /*4fd0*/  LOP3.LUT R167, R5, 0x60, RZ, 0x3c, !PT ;  /* 0x0000006005a77812 */ /* 0x000fce00078e3cff */
.L_x_1:
[----:B------:R-:W-:Y:S01]  /*4fe0*/  STL [R1+0x658], R243 ;  /* 0x000658f301007387 */ /* 0x000fe20000100800 */
[----:B------:R-:W-:Y:S02]  /*4ff0*/  MOV R166, UR49 ;  /* 0x0000003100a67c02 */ /* 0x000fe40008000f00 */
[----:B------:R-:W-:Y:S01]  /*5000*/  MOV R167, UR53 ;  /* 0x0000003500a77c02 */ /* 0x000fe20008000f00 */
[----:B------:R-:W-:Y:S01]  /*5010*/  STL [R1+0x654], R231 ;  /* 0x000654e701007387 */ /* 0x000fe20000100800 */
[----:B------:R-:W-:Y:S02]  /*5020*/  PRMT R213, RZ, 0x7610, R213 ;  /* 0x00007610ffd57816 */ /* 0x000fe400000000d5 */
[----:B------:R-:W-:Y:S01]  /*5030*/  PRMT R194, RZ, 0x7610, R194 ;  /* 0x00007610ffc27816 */ /* 0x000fe200000000c2 */
[----:B------:R-:W-:Y:S04]  /*5040*/  STL [R1+0x650], R229 ;  /* 0x000650e501007387 */ /* 0x000fe80000100800 */
        /* <DEDUP_REMOVED lines=32> */
[----:B------:R0:W-:Y:S04]  /*5250*/  STL [R1+0x56c], R165 ;  /* 0x00056ca501007387 */ /* 0x0001e80000100800 */
[----:B-----5:R-:W-:Y:S04]  /*5260*/  STL [R1+0x568], R3 ;  /* 0x0005680301007387 */ /* 0x020fe80000100800 */
[----:B------:R-:W-:Y:S01]  /*5270*/  STL [R1+0x564], R2 ;  /* 0x0005640201007387 */ /* 0x000fe20000100800 */
[----:B0-----:R-:W-:-:S03]  /*5280*/  MOV R165, UR48 ;  /* 0x0000003000a57c02 */ /* 0x001fc60008000f00 */
[----:B------:R-:W-:Y:S04]  /*5290*/  STL [R1+0x560], R0 ;  /* 0x0005600001007387 */ /* 0x000fe80000100800 */
[----:B------:R0:W-:Y:S04]  /*52a0*/  STL [R1+0x530], R166 ;  /* 0x000530a601007387 */ /* 0x0001e80000100800 */
[----:B------:R1:W-:Y:S04]  /*52b0*/  STL [R1+0x52c], R165 ;  /* 0x00052ca501007387 */ /* 0x0003e80000100800 */
[----:B------:R2:W-:Y:S01]  /*52c0*/  STL [R1+0x528], R167 ;  /* 0x000528a701007387 */ /* 0x0005e20000100800 */
[----:B0-----:R-:W-:-:S02]  /*52d0*/  MOV R166, UR52 ;  /* 0x0000003400a67c02 */ /* 0x001fc40008000f00 */
[----:B-1----:R-:W-:Y:S01]  /*52e0*/  MOV R165, UR57 ;  /* 0x0000003900a57c02 */ /* 0x002fe20008000f00 */
[----:B--2---:R-:W0:Y:S04]  /*52f0*/  LDC R167, c[0x0][0x230] ;  /* 0x00008c00ffa77b82 */ /* 0x004e280000000800 */
[----:B------:R-:W-:Y:S04]  /*5300*/  STL [R1+0x570], R165 ;  /* 0x000570a501007387 */ /* 0x000fe80000100800 */
[----:B------:R1:W-:Y:S02]  /*5310*/  STL [R1+0x524], R166 ;  /* 0x000524a601007387 */ /* 0x0003e40000100800 */
[----:B-1----:R-:W-:-:S05]  /*5320*/  MOV R166, UR56 ;  /* 0x0000003800a67c02 */ /* 0x002fca0008000f00 */
[----:B------:R-:W-:Y:S01]  /*5330*/  STL [R1+0x578], R166 ;  /* 0x000578a601007387 */ /* 0x000fe20000100800 */
[----:B0-----:R-:W-:-:S03]  /*5340*/  IMAD R167, R6, -0x40, R167 ;  /* 0xffffffc006a77824 */ /* 0x001fc600078e02a7 */
[----:B------:R-:W-:Y:S02]  /*5350*/  STL [R1+0x57c], R6 ;  /* 0x00057c0601007387 */ /* 0x000fe40000100800 */
[C---:B------:R-:W-:Y:S02]  /*5360*/  ISETP.GT.AND P0, PT, R167.reuse, RZ, PT ;  /* 0x000000ffa700720c */ /* 0x040fe40003f04270 */
[----:B------:R-:W-:Y:S01]  /*5370*/  STL [R1+0x584], R188 ;  /* 0x000584bc01007387 */ /* 0x000fe20000100800 */
[C---:B------:R-:W-:Y:S02]  /*5380*/  ISETP.GT.AND P1, PT, R167.reuse, 0x1, PT ;  /* 0x00000001a700780c */ /* 0x040fe40003f24270 */
[----:B------:R-:W-:Y:S01]  /*5390*/  PRMT R200, RZ, 0x7610, R200 ;  /* 0x00007610ffc87816 */ /* 0x000fe200000000c8 */
[----:B------:R-:W-:Y:S01]  /*53a0*/  STL [R1+0x580], R189 ;  /* 0x000580bd01007387 */ /* 0x000fe20000100800 */
[----:B------:R-:W-:Y:S02]  /*53b0*/  PRMT R199, RZ, 0x7610, R199 ;  /* 0x00007610ffc77816 */ /* 0x000fe400000000c7 */
[----:B------:R-:W-:-:S04]  /*53c0*/  ISETP.GT.AND P2, PT, R167, 0x2, PT ;  /* 0x00000002a700780c */ /* 0x000fc80003f44270 */
[----:B------:R-:W-:Y:S02]  /*53d0*/  @P0 IMAD.MOV.U32 R168, RZ, RZ, R188 ;  /* 0x000000ffffa80224 */ /* 0x000fe400078e00bc */
[----:B------:R-:W-:-:S05]  /*53e0*/  @P0 IMAD.MOV.U32 R169, RZ, RZ, R189 ;  /* 0x000000ffffa90224 */ /* 0x000fca00078e00bd */
[----:B------:R0:W2:Y:S04]  /*53f0*/  @P0 LDG.E.U16 R213, desc[UR6][R168.64] ;  /* 0x00000006a8d50981 */ /* 0x0000a8000c1e1500 */
[----:B------:R-:W-:Y:S04]  /*5400*/  STL [R1+0x58c], R190 ;  /* 0x00058cbe01007387 */ /* 0x000fe80000100800 */
[----:B------:R-:W-:Y:S01]  /*5410*/  STL [R1+0x588], R191 ;  /* 0x000588bf01007387 */ /* 0x000fe20000100800 */
[----:B0-----:R-:W-:Y:S02]  /*5420*/  @P0 IMAD.MOV.U32 R168, RZ, RZ, R190 ;  /* 0x000000ffffa80224 */ /* 0x001fe400078e00be */
[----:B------:R-:W-:-:S05]  /*5430*/  @P0 IMAD.MOV.U32 R169, RZ, RZ, R191 ;  /* 0x000000ffffa90224 */ /* 0x000fca00078e00bf */
[----:B------:R0:W3:Y:S04]  /*5440*/  @P0 LDG.E.U16 R194, desc[UR6][R168.64] ;  /* 0x00000006a8c20981 */ /* 0x0000e8000c1e1500 */
[----:B------:R-:W0:Y:S04]  /*5450*/  LDL R168, [R1+0x500] ;  /* 0x0005000001a87983 */ /* 0x000e280000100800 */
[----:B------:R-:W0:Y:S01]  /*5460*/  LDL R169, [R1+0x504] ;  /* 0x0005040001a97983 */ /* 0x000e220000100800 */
[----:B------:R-:W-:Y:S02]  /*5470*/  PRMT R243, RZ, 0x7610, R243 ;  /* 0x00007610fff37816 */ /* 0x000fe400000000f3 */
[----:B------:R-:W-:-:S02]  /*5480*/  PRMT R231, RZ, 0x7610, R231 ;  /* 0x00007610ffe77816 */ /* 0x000fc400000000e7 */
[----:B------:R-:W-:Y:S02]  /*5490*/  ISETP.GT.AND P0, PT, R167, 0x3, PT ;  /* 0x00000003a700780c */ /* 0x000fe40003f04270 */
[----:B0-----:R-:W-:-:S04]  /*54a0*/  @P1 LOP3.LUT R169, R169, R168, RZ, 0x3c, !PT ;  /* 0x000000a8a9a91212 */ /* 0x001fc800078e3cff */
[----:B------:R-:W-:-:S04]  /*54b0*/  @P1 LOP3.LUT R168, R169, R168, RZ, 0x3c, !PT ;  /* 0x000000a8a9a81212 */ /* 0x000fc800078e3cff */
[----:B------:R-:W-:-:S05]  /*54c0*/  @P1 LOP3.LUT R169, R169, R168, RZ, 0x3c, !PT ;  /* 0x000000a8a9a91212 */ /* 0x000fca00078e3cff */
[----:B------:R0:W4:Y:S04]  /*54d0*/  @P1 LDG.E.U16 R200, desc[UR6][R168.64] ;  /* 0x00000006a8c81981 */ /* 0x000128000c1e1500 */
[----:B------:R-:W0:Y:S04]  /*54e0*/  LDL R168, [R1+0x4f8] ;  /* 0x0004f80001a87983 */ /* 0x000e280000100800 */
[----:B------:R-:W0:Y:S02]  /*54f0*/  LDL R169, [R1+0x4fc] ;  /* 0x0004fc0001a97983 */ /* 0x000e240000100800 */
        /* <DEDUP_REMOVED lines=9> */
[----:B------:R-:W2:Y:S04]  /*5590*/  @P2 LDG.E.U16 R243, desc[UR6][R168.64] ;  /* 0x00000006a8f32981 */ /* 0x000ea8000c1e1500 */
[----:B--2---:R0:W-:Y:S04]  /*55a0*/  STL [R1+0x518], R243 ;  /* 0x000518f301007387 */ /* 0x0041e80000100800 */
[----:B0-----:R-:W2:Y:S04]  /*55b0*/  LDL.LU R243, [R1+0x658] ;  /* 0x0006580001f37983 */ /* 0x001ea80000300800 */
[----:B------:R-:W3:Y:S04]  /*55c0*/  LDL R168, [R1+0x4e8] ;  /* 0x0004e80001a87983 */ /* 0x000ee80000100800 */
[----:B------:R-:W3:Y:S01]  /*55d0*/  LDL R169, [R1+0x4ec] ;  /* 0x0004ec0001a97983 */ /* 0x000ee20000100800 */
[----:B------:R-:W-:-:S02]  /*55e0*/  PRMT R229, RZ, 0x7610, R229 ;  /* 0x00007610ffe57816 */ /* 0x000fc400000000e5 */
[----:B------:R-:W-:Y:S02]  /*55f0*/  PRMT R219, RZ, 0x7610, R219 ;  /* 0x00007610ffdb7816 */ /* 0x000fe400000000db */
[----:B------:R-:W-:Y:S02]  /*5600*/  ISETP.GT.AND P1, PT, R167, 0x4, PT ;  /* 0x00000004a700780c */ /* 0x000fe40003f24270 */
[----:B---3--:R-:W-:-:S04]  /*5610*/  @P2 LOP3.LUT R169, R169, R168, RZ, 0x3c, !PT ;  /* 0x000000a8a9a92212 */ /* 0x008fc800078e3cff */
[----:B------:R-:W-:-:S04]  /*5620*/  @P2 LOP3.LUT R168, R169, R168, RZ, 0x3c, !PT ;  /* 0x000000a8a9a82212 */ /* 0x000fc800078e3cff */
[----:B------:R-:W-:-:S05]  /*5630*/  @P2 LOP3.LUT R169, R169, R168, RZ, 0x3c, !PT ;  /* 0x000000a8a9a92212 */ /* 0x000fca00078e3cff */
[----:B------:R-:W3:Y:S04]  /*5640*/  @P2 LDG.E.U16 R231, desc[UR6][R168.64] ;  /* 0x00000006a8e72981 */ /* 0x000ee8000c1e1500 */
[----:B---3--:R0:W-:Y:S04]  /*5650*/  STL [R1+0x514], R231 ;  /* 0x000514e701007387 */ /* 0x0081e80000100800 */
[----:B0-----:R-:W3:Y:S04]  /*5660*/  LDL.LU R231, [R1+0x654] ;  /* 0x0006540001e77983 */ /* 0x001ee80000300800 */
[----:B------:R-:W4:Y:S04]  /*5670*/  LDL R168, [R1+0x4e0] ;  /* 0x0004e00001a87983 */ /* 0x000f280000100800 */
[----:B------:R-:W4:Y:S02]  /*5680*/  LDL R169, [R1+0x4e4] ;  /* 0x0004e40001a97983 */ /* 0x000f240000100800 */
[----:B----4-:R-:W-:-:S04]  /*5690*/  @P0 LOP3.LUT R169, R169, R168, RZ, 0x3c, !PT ;  /* 0x000000a8a9a90212 */ /* 0x010fc800078e3cff */
[----:B------:R-:W-:-:S04]  /*56a0*/  @P0 LOP3.LUT R168, R169, R168, RZ, 0x3c, !PT ;  /* 0x000000a8a9a80212 */ /* 0x000fc800078e3cff */
[----:B------:R-:W-:-:S05]  /*56b0*/  @P0 LOP3.LUT R169, R169, R168, RZ, 0x3c, !PT ;  /* 0x000000a8a9a90212 */ /* 0x000fca00078e3cff */
[----:B------:R-:W4:Y:S04]  /*56c0*/  @P0 LDG.E.U16 R229, desc[UR6][R168.64] ;  /* 0x00000006a8e50981 */ /* 0x000f28000c1e1500 */
[----:B----4-:R0:W-:Y:S04]  /*56d0*/  STL [R1+0x510], R229 ;  /* 0x000510e501007387 */ /* 0x0101e80000100800 */
[----:B0-----:R-:W4:Y:S04]  /*56e0*/  LDL.LU R229, [R1+0x650] ;  /* 0x0006500001e57983 */ /* 0x001f280000300800 */
[----:B------:R-:W2:Y:S04]  /*56f0*/  LDL R168, [R1+0x4d8] ;  /* 0x0004d80001a87983 */ /* 0x000ea80000100800 */
[----:B------:R-:W2:Y:S01]  /*5700*/  LDL R169, [R1+0x4dc] ;  /* 0x0004dc0001a97983 */ /* 0x000ea20000100800 */
[----:B------:R-:W-:-:S02]  /*5710*/  PRMT R164, RZ, 0x7610, R164 ;  /* 0x00007610ffa47816 */ /* 0x000fc400000000a4 */
[----:B------:R-:W-:Y:S02]  /*5720*/  PRMT R19, RZ, 0x7610, R19 ;  /* 0x00007610ff137816 */ /* 0x000fe40000000013 */
[----:B------:R-:W-:Y:S02]  /*5730*/  ISETP.GT.AND P2, PT, R167, 0x5, PT ;  /* 0x00000005a700780c */ /* 0x000fe40003f44270 */
[----:B--2---:R-:W-:-:S04]  /*5740*/  @P0 LOP3.LUT R169, R169, R168, RZ, 0x3c, !PT ;  /* 0x000000a8a9a90212 */ /* 0x004fc800078e3cff */
        /* <DEDUP_REMOVED lines=36> */
[----:B------:R-:W3:Y:S02]  /*5990*/  LDL R169, [R1+0x4bc] ;  /* 0x0004bc0001a97983 */ /* 0x000ee40000100800 */
        /* <DEDUP_REMOVED lines=31> */
[----:B------:R-:W4:Y:S04]  /*5b90*/  LDL R168, [R1+0x498] ;  /* 0x0004980001a87983 */ /* 0x000f280000100800 */
[----:B------:R-:W4:Y:S01]  /*5ba0*/  LDL R169, [R1+0x49c] ;  /* 0x00049c0001a97983 */ /* 0x000f220000100800 */
[----:B------:R-:W-:Y:S02]  /*5bb0*/  PRMT R195, RZ, 0x7610, R195 ;  /* 0x00007610ffc37816 */ /* 0x000fe400000000c3 */
[----:B------:R-:W-:-:S02]  /*5bc0*/  PRMT R196, RZ, 0x7610, R196 ;  /* 0x00007610ffc47816 */ /* 0x000fc400000000c4 */
[----:B------:R-:W-:Y:S01]  /*5bd0*/  ISETP.GT.AND P0, PT, R167, 0x9, PT ;  /* 0x00000009a700780c */ /* 0x000fe20003f04270 */
[----:B---3--:R-:W-:Y:S01]  /*5be0*/  STL [R1+0x598], R190 ;  /* 0x000598be01007387 */ /* 0x008fe20000100800 */
[----:B----4-:R-:W-:-:S04]  /*5bf0*/  @P1 LOP3.LUT R169, R169, R168, RZ, 0x3c, !PT ;  /* 0x000000a8a9a91212 */ /* 0x010fc800078e3cff */
        /* <DEDUP_REMOVED lines=12> */
[----:B------:R0:W3:Y:S04]  /*5cc0*/  @P2 LDG.E.U16 R195, desc[UR6][R168.64] ;  /* 0x00000006a8c32981 */ /* 0x0000e8000c1e1500 */
[----:B------:R-:W0:Y:S04]  /*5cd0*/  LDL R168, [R1+0x488] ;  /* 0x0004880001a87983 */ /* 0x000e280000100800 */
[----:B------:R-:W0:Y:S02]  /*5ce0*/  LDL R169, [R1+0x48c] ;  /* 0x00048c0001a97983 */ /* 0x000e240000100800 */
[----:B0-----:R-:W-:-:S04]  /*5cf0*/  @P2 LOP3.LUT R169, R169, R168, RZ, 0x3c, !PT ;  /* 0x000000a8a9a92212 */ /* 0x001fc800078e3cff */
[----:B------:R-:W-:-:S04]  /*5d00*/  @P2 LOP3.LUT R168, R169, R168, RZ, 0x3c, !PT ;  /* 0x000000a8a9a82212 */ /* 0x000fc800078e3cff */
[----:B------:R-:W-:-:S05]  /*5d10*/  @P2 LOP3.LUT R169, R169, R168, RZ, 0x3c, !PT ;  /* 0x000000a8a9a92212 */ /* 0x000fca00078e3cff */
[----:B------:R0:W4:Y:S04]  /*5d20*/  @P2 LDG.E.U16 R196, desc[UR6][R168.64] ;  /* 0x00000006a8c42981 */ /* 0x000128000c1e1500 */
        /* <DEDUP_REMOVED lines=8> */
[----:B------:R0:W2:Y:S04]  /*5db0*/  @P0 LDG.E.U16 R198, desc[UR6][R168.64] ;  /* 0x00000006a8c60981 */ /* 0x0000a8000c1e1500 */
[----:B------:R-:W0:Y:S04]  /*5dc0*/  LDL R168, [R1+0x478] ;  /* 0x0004780001a87983 */ /* 0x000e280000100800 */
[----:B------:R-:W0:Y:S02]  /*5dd0*/  LDL R169, [R1+0x47c] ;  /* 0x00047c0001a97983 */ /* 0x000e240000100800 */
        /* <DEDUP_REMOVED lines=9> */
[----:B------:R-:W3:Y:S04]  /*5e70*/  @P1 LDG.E.U16 R161, desc[UR6][R168.64] ;  /* 0x00000006a8a11981 */ /* 0x000ee8000c1e1500 */
[----:B---3--:R0:W-:Y:S04]  /*5e80*/  STL [R1+0xa8], R161 ;  /* 0x0000a8a101007387 */ /* 0x0081e80000100800 */
[----:B0-----:R-:W3:Y:S04]  /*5e90*/  LDL.LU R161, [R1+0x630] ;  /* 0x0006300001a17983 */ /* 0x001ee80000300800 */
[----:B------:R-:W4:Y:S04]  /*5ea0*/  LDL R168, [R1+0x468] ;  /* 0x0004680001a87983 */ /* 0x000f280000100800 */
[----:B------:R-:W4:Y:S01]  /*5eb0*/  LDL R169, [R1+0x46c] ;  /* 0x00046c0001a97983 */ /* 0x000f220000100800 */
[----:B------:R-:W-:-:S02]  /*5ec0*/  PRMT R160, RZ, 0x7610, R160 ;  /* 0x00007610ffa07816 */ /* 0x000fc400000000a0 */
[----:B------:R-:W-:Y:S02]  /*5ed0*/  PRMT R12, RZ, 0x7610, R12 ;  /* 0x00007610ff0c7816 */ /* 0x000fe4000000000c */
[----:B------:R-:W-:Y:S02]  /*5ee0*/  ISETP.GT.AND P0, PT, R167, 0xc, PT ;  /* 0x0000000ca700780c */ /* 0x000fe40003f04270 */
[----:B----4-:R-:W-:-:S04]  /*5ef0*/  @P1 LOP3.LUT R169, R169, R168, RZ, 0x3c, !PT ;  /* 0x000000a8a9a91212 */ /* 0x010fc800078e3cff */
[----:B------:R-:W-:-:S04]  /*5f00*/  @P1 LOP3.LUT R168, R169, R168, RZ, 0x3c, !PT ;  /* 0x000000a8a9a81212 */ /* 0x000fc800078e3cff */
[----:B------:R-:W-:-:S05]  /*5f10*/  @P1 LOP3.LUT R169, R169, R168, RZ, 0x3c, !PT ;  /* 0x000000a8a9a91212 */ /* 0x000fca00078e3cff */
[----:B------:R-:W4:Y:S04]  /*5f20*/  @P1 LDG.E.U16 R13, desc[UR6][R168.64] ;  /* 0x00000006a80d1981 */ /* 0x000f28000c1e1500 */
[----:B----4-:R0:W-:Y:S04]  /*5f30*/  STL [R1+0xa4], R13 ;  /* 0x0000a40d01007387 */ /* 0x0101e80000100800 */
[----:B0-----:R-:W4:Y:S04]  /*5f40*/  LDL.LU R13, [R1+0x62c] ;  /* 0x00062c00010d7983 */ /* 0x001f280000300800 */
[----:B------:R-:W2:Y:S04]  /*5f50*/  LDL R168, [R1+0x460] ;  /* 0x0004600001a87983 */ /* 0x000ea80000100800 */
[----:B------:R-:W2:Y:S02]  /*5f60*/  LDL R169, [R1+0x464] ;  /* 0x0004640001a97983 */ /* 0x000ea40000100800 */
        /* <DEDUP_REMOVED lines=80> */
[----:B------:R-:W2:Y:S04]  /*6470*/  LDL R168, [R1+0x418] ;  /* 0x0004180001a87983 */ /* 0x000ea80000100800 */
[----:B------:R-:W2:Y:S01]  /*6480*/  LDL R169, [R1+0x41c] ;  /* 0x00041c0001a97983 */ /* 0x000ea20000100800 */
[----:B------:R-:W-:Y:S02]  /*6490*/  PRMT R212, RZ, 0x7610, R212 ;  /* 0x00007610ffd47816 */ /* 0x000fe400000000d4 */
[----:B------:R-:W-:-:S02]  /*64a0*/  PRMT R211, RZ, 0x7610, R211 ;  /* 0x00007610ffd37816 */ /* 0x000fc400000000d3 */
[----:B------:R-:W-:Y:S01]  /*64b0*/  ISETP.GT.AND P2, PT, R167, 0x11, PT ;  /* 0x00000011a700780c */ /* 0x000fe20003f44270 */
[----:B----4-:R-:W-:Y:S01]  /*64c0*/  STL [R1+0x590], R188 ;  /* 0x000590bc01007387 */ /* 0x010fe20000100800 */
[----:B--2---:R-:W-:-:S04]  /*64d0*/  @P0 LOP3.LUT R169, R169, R168, RZ, 0x3c, !PT ;  /* 0x000000a8a9a90212 */ /* 0x004fc800078e3cff */
[----:B------:R-:W-:-:S04]  /*64e0*/  @P0 LOP3.LUT R168, R169, R168, RZ, 0x3c, !PT ;  /* 0x000000a8a9a80212 */ /* 0x000fc800078e3cff */
[----:B------:R-:W-:-:S05]  /*64f0*/  @P0 LOP3.LUT R169, R169, R168, RZ, 0x3c, !PT ;  /* 0x000000a8a9a90212 */ /* 0x000fca00078e3cff */
[----:B------:R-:W2:Y:S04]  /*6500*/  @P0 LDG.E.U16 R189, desc[UR6][R168.64] ;  /* 0x00000006a8bd0981 */ /* 0x000ea8000c1e1500 */
[----:B------:R-:W4:Y:S04]  /*6510*/  LDL R168, [R1+0x410] ;  /* 0x0004100001a87983 */ /* 0x000f280000100800 */
[----:B------:R-:W4:Y:S01]  /*6520*/  LDL R169, [R1+0x414] ;  /* 0x0004140001a97983 */ /* 0x000f220000100800 */
[----:B------:R-:W-:Y:S02]  /*6530*/  PRMT R246, RZ, 0x7610, R246 ;  /* 0x00007610fff67816 */ /* 0x000fe400000000f6 */
[----:B------:R-:W-:-:S02]  /*6540*/  PRMT R14, RZ, 0x7610, R14 ;  /* 0x00007610ff0e7816 */ /* 0x000fc4000000000e */
[----:B------:R-:W-:Y:S01]  /*6550*/  ISETP.GT.AND P0, PT, R167, 0x12, PT ;  /* 0x00000012a700780c */ /* 0x000fe20003f04270 */
[----:B--2---:R-:W-:Y:S01]  /*6560*/  STL [R1+0x59c], R189 ;  /* 0x00059cbd01007387 */ /* 0x004fe20000100800 */
[----:B----4-:R-:W-:-:S04]  /*6570*/  @P1 LOP3.LUT R169, R169, R168, RZ, 0x3c, !PT ;  /* 0x000000a8a9a91212 */ /* 0x010fc800078e3cff */
        /* <DEDUP_REMOVED lines=71> */
[----:B------:R-:W3:Y:S04]  /*69f0*/  LDL R168, [R1+0x3c8] ;  /* 0x0003c80001a87983 */ /* 0x000ee80000100800 */
[----:B------:R-:W3:Y:S04]  /*6a00*/  LDL R169, [R1+0x3cc] ;  /* 0x0003cc0001a97983 */ /* 0x000ee80000100800 */
[----:B----4-:R0:W-:Y:S04]  /*6a10*/  STL [R1+0x54], R2 ;  /* 0x0000540201007387 */ /* 0x0101e80000100800 */
[----:B0-----:R-:W4:Y:S01]  /*6a20*/  LDL R2, [R1+0x3a0] ;  /* 0x0003a00001027983 */ /* 0x001f220000100800 */
        /* <DEDUP_REMOVED lines=15> */
[----:B------:R-:W4:Y:S04]  /*6b20*/  LDL R168, [R1+0x3ac] ;  /* 0x0003ac0001a87983 */ /* 0x000f280000100800 */
[----:B------:R-:W4:Y:S04]  /*6b30*/  LDL R169, [R1+0x3b0] ;  /* 0x0003b00001a97983 */ /* 0x000f280000100800 */
[----:B--2---:R0:W-:Y:S04]  /*6b40*/  STL [R1+0x4c], R193 ;  /* 0x00004cc101007387 */ /* 0x0041e80000100800 */
[----:B0-----:R-:W2:Y:S01]  /*6b50*/  LDL R193, [R1+0x390] ;  /* 0x0003900001c17983 */ /* 0x001ea20000100800 */
        /* <DEDUP_REMOVED lines=14> */
[----:B------:R-:W2:Y:S01]  /*6c40*/  LDL R169, [R1+0x39c] ;  /* 0x00039c0001a97983 */ /* 0x000ea20000100800 */
[----:B------:R-:W-:Y:S01]  /*6c50*/  @P1 IMAD.MOV.U32 R168, RZ, RZ, R2 ;  /* 0x000000ffffa81224 */ /* 0x000fe200078e0002 */
[----:B------:R-:W-:-:S02]  /*6c60*/  PRMT R6, RZ, 0x7610, R6 ;  /* 0x00007610ff067816 */ /* 0x000fc40000000006 */
[----:B------:R-:W4:Y:S01]  /*6c70*/  LDL R2, [R1+0x380] ;  /* 0x0003800001027983 */ /* 0x000f220000100800 */
[----:B------:R-:W-:Y:S02]  /*6c80*/  PRMT R166, RZ, 0x7610, R166 ;  /* 0x00007610ffa67816 */ /* 0x000fe400000000a6 */
[----:B------:R-:W-:Y:S01]  /*6c90*/  ISETP.GT.AND P0, PT, R167, 0x18, PT ;  /* 0x00000018a700780c */ /* 0x000fe20003f04270 */
[----:B--2---:R-:W2:Y:S04]  /*6ca0*/  @P1 LDG.E.U16 R20, desc[UR6][R168.64] ;  /* 0x00000006a8141981 */ /* 0x004ea8000c1e1500 */
[----:B--2---:R0:W-:Y:S04]  /*6cb0*/  STL [R1+0x40], R20 ;  /* 0x0000401401007387 */ /* 0x0041e80000100800 */
[----:B0-----:R-:W2:Y:S04]  /*6cc0*/  LDL.LU R20, [R1+0x5ec] ;  /* 0x0005ec0001147983 */ /* 0x001ea80000300800 */
[----:B------:R-:W3:Y:S04]  /*6cd0*/  LDL R168, [R1+0x394] ;  /* 0x0003940001a87983 */ /* 0x000ee80000100800 */
[----:B------:R-:W3:Y:S02]  /*6ce0*/  LDL R169, [R1+0x398] ;  /* 0x0003980001a97983 */ /* 0x000ee40000100800 */
[----:B---3--:R-:W-:-:S04]  /*6cf0*/  @P2 LOP3.LUT R169, R169, R168, RZ, 0x3c, !PT ;  /* 0x000000a8a9a92212 */ /* 0x008fc800078e3cff */
[----:B------:R-:W-:-:S04]  /*6d00*/  @P2 LOP3.LUT R168, R169, R168, RZ, 0x3c, !PT ;  /* 0x000000a8a9a82212 */ /* 0x000fc800078e3cff */
[----:B------:R-:W-:-:S05]  /*6d10*/  @P2 LOP3.LUT R169, R169, R168, RZ, 0x3c, !PT ;  /* 0x000000a8a9a92212 */ /* 0x000fca00078e3cff */
[----:B------:R0:W3:Y:S04]  /*6d20*/  @P2 LDG.E.U16 R6, desc[UR6][R168.64] ;  /* 0x00000006a8062981 */ /* 0x0000e8000c1e1500 */
[----:B------:R-:W4:Y:S01]  /*6d30*/  LDL R169, [R1+0x38c] ;  /* 0x00038c0001a97983 */ /* 0x000f220000100800 */
[----:B0-----:R-:W-:-:S03]  /*6d40*/  @P2 IMAD.MOV.U32 R168, RZ, RZ, R193 ;  /* 0x000000ffffa82224 */ /* 0x001fc600078e00c1 */
[----:B---3--:R-:W-:Y:S01]  /*6d50*/  STL [R1+0x5a0], R6 ;  /* 0x0005a00601007387 */ /* 0x008fe20000100800 */
[----:B------:R-:W-:-:S03]  /*6d60*/  PRMT R210, RZ, 0x7610, R210 ;  /* 0x00007610ffd27816 */ /* 0x000fc600000000d2 */
[----:B------:R-:W3:Y:S04]  /*6d70*/  LDL R193, [R1+0x368] ;  /* 0x0003680001c17983 */ /* 0x000ee80000100800 */
[----:B----4-:R-:W4:Y:S04]  /*6d80*/  @P2 LDG.E.U16 R166, desc[UR6][R168.64] ;  /* 0x00000006a8a62981 */ /* 0x010f28000c1e1500 */
[----:B------:R-:W2:Y:S04]  /*6d90*/  LDL R168, [R1+0x384] ;  /* 0x0003840001a87983 */ /* 0x000ea80000100800 */
[----:B------:R-:W2:Y:S04]  /*6da0*/  LDL R169, [R1+0x388] ;  /* 0x0003880001a97983 */ /* 0x000ea80000100800 */
[----:B----4-:R-:W-:Y:S01]  /*6db0*/  STL [R1+0x5a4], R166 ;  /* 0x0005a4a601007387 */ /* 0x010fe20000100800 */
[----:B--2---:R-:W-:-:S04]  /*6dc0*/  @P0 LOP3.LUT R169, R169, R168, RZ, 0x3c, !PT ;  /* 0x000000a8a9a90212 */ /* 0x004fc800078e3cff */
[----:B------:R-:W-:-:S04]  /*6dd0*/  @P0 LOP3.LUT R168, R169, R168, RZ, 0x3c, !PT ;  /* 0x000000a8a9a80212 */ /* 0x000fc800078e3cff */
[----:B------:R-:W-:-:S05]  /*6de0*/  @P0 LOP3.LUT R169, R169, R168, RZ, 0x3c, !PT ;  /* 0x000000a8a9a90212 */ /* 0x000fca00078e3cff */
[----:B------:R0:W2:Y:S04]  /*6df0*/  @P0 LDG.E.U16 R210, desc[UR6][R168.64] ;  /* 0x00000006a8d20981 */ /* 0x0000a8000c1e1500 */
[----:B------:R-:W4:Y:S01]  /*6e00*/  LDL R169, [R1+0x37c] ;  /* 0x00037c0001a97983 */ /* 0x000f220000100800 */
[----:B------:R-:W-:Y:S01]  /*6e10*/  PRMT R209, RZ, 0x7610, R209 ;  /* 0x00007610ffd17816 */ /* 0x000fe200000000d1 */
[----:B0-----:R-:W-:Y:S01]  /*6e20*/  @P0 IMAD.MOV.U32 R168, RZ, RZ, R2 ;  /* 0x000000ffffa80224 */ /* 0x001fe200078e0002 */
[----:B------:R-:W-:Y:S01]  /*6e30*/  ISETP.GT.AND P1, PT, R167, 0x19, PT ;  /* 0x00000019a700780c */ /* 0x000fe20003f24270 */
[----:B------:R-:W2:Y:S04]  /*6e40*/  LDL R2, [R1+0x358] ;  /* 0x0003580001027983 */ /* 0x000ea80000100800 */
[----:B----4-:R0:W4:Y:S04]  /*6e50*/  @P0 LDG.E.U16 R209, desc[UR6][R168.64] ;  /* 0x00000006a8d10981 */ /* 0x010128000c1e1500 */
[----:B------:R-:W0:Y:S04]  /*6e60*/  LDL R168, [R1+0x374] ;  /* 0x0003740001a87983 */ /* 0x000e280000100800 */
[----:B------:R-:W0:Y:S01]  /*6e70*/  LDL R169, [R1+0x378] ;  /* 0x0003780001a97983 */ /* 0x000e220000100800 */
[----:B------:R-:W-:-:S02]  /*6e80*/  PRMT R250, RZ, 0x7610, R250 ;  /* 0x00007610fffa7816 */ /* 0x000fc400000000fa */
[----:B0-----:R-:W-:-:S04]  /*6e90*/  @P1 LOP3.LUT R169, R169, R168, RZ, 0x3c, !PT ;  /* 0x000000a8a9a91212 */ /* 0x001fc800078e3cff */
[----:B------:R-:W-:-:S04]  /*6ea0*/  @P1 LOP3.LUT R168, R169, R168, RZ, 0x3c, !PT ;  /* 0x000000a8a9a81212 */ /* 0x000fc800078e3cff */
[----:B------:R-:W-:-:S05]  /*6eb0*/  @P1 LOP3.LUT R169, R169, R168, RZ, 0x3c, !PT ;  /* 0x000000a8a9a91212 */ /* 0x000fca00078e3cff */
[----:B------:R0:W4:Y:S04]  /*6ec0*/  @P1 LDG.E.U16 R250, desc[UR6][R168.64] ;  /* 0x00000006a8fa1981 */ /* 0x000128000c1e1500 */
[----:B------:R-:W0:Y:S04]  /*6ed0*/  LDL R168, [R1+0x36c] ;  /* 0x00036c0001a87983 */ /* 0x000e280000100800 */
[----:B------:R-:W0:Y:S01]  /*6ee0*/  LDL R169, [R1+0x370] ;  /* 0x0003700001a97983 */ /* 0x000e220000100800 */
[----:B------:R-:W-:Y:S02]  /*6ef0*/  PRMT R252, RZ, 0x7610, R252 ;  /* 0x00007610fffc7816 */ /* 0x000fe400000000fc */
[----:B------:R-:W-:-:S02]  /*6f00*/  ISETP.GT.AND P2, PT, R167, 0x1a, PT ;  /* 0x0000001aa700780c */ /* 0x000fc40003f44270 */
[----:B0-----:R-:W-:-:S04]  /*6f10*/  @P1 LOP3.LUT R169, R169, R168, RZ, 0x3c, !PT ;  /* 0x000000a8a9a91212 */ /* 0x001fc800078e3cff */
[----:B------:R-:W-:-:S04]  /*6f20*/  @P1 LOP3.LUT R168, R169, R168, RZ, 0x3c, !PT ;  /* 0x000000a8a9a81212 */ /* 0x000fc800078e3cff */
[----:B------:R-:W-:-:S05]  /*6f30*/  @P1 LOP3.LUT R169, R169, R168, RZ, 0x3c, !PT ;  /* 0x000000a8a9a91212 */ /* 0x000fca00078e3cff */
[----:B------:R3:W4:Y:S04]  /*6f40*/  @P1 LDG.E.U16 R252, desc[UR6][R168.64] ;  /* 0x00000006a8fc1981 */ /* 0x000728000c1e1500 */
[----:B------:R-:W2:Y:S01]  /*6f50*/  LDL R169, [R1+0x364] ;  /* 0x0003640001a97983 */ /* 0x000ea20000100800 */
[----:B------:R-:W-:Y:S01]  /*6f60*/  PRMT R186, RZ, 0x7610, R186 ;  /* 0x00007610ffba7816 */ /* 0x000fe200000000ba */
[----:B---3--:R-:W-:Y:S01]  /*6f70*/  @P2 IMAD.MOV.U32 R168, RZ, RZ, R193 ;  /* 0x000000ffffa82224 */ /* 0x008fe200078e00c1 */
[----:B------:R-:W-:Y:S01]  /*6f80*/  PRMT R185, RZ, 0x7610, R185 ;  /* 0x00007610ffb97816 */ /* 0x000fe200000000b9 */
[----:B------:R-:W3:Y:S04]  /*6f90*/  LDL R193, [R1+0x344] ;  /* 0x0003440001c17983 */ /* 0x000ee80000100800 */
[----:B--2---:R-:W2:Y:S04]  /*6fa0*/  @P2 LDG.E.U16 R186, desc[UR6][R168.64] ;  /* 0x00000006a8ba2981 */ /* 0x004ea8000c1e1500 */
[----:B------:R-:W4:Y:S04]  /*6fb0*/  LDL R168, [R1+0x35c] ;  /* 0x00035c0001a87983 */ /* 0x000f280000100800 */
[----:B------:R-:W4:Y:S01]  /*6fc0*/  LDL R169, [R1+0x360] ;  /* 0x0003600001a97983 */ /* 0x000f220000100800 */
[----:B------:R-:W-:-:S03]  /*6fd0*/  ISETP.GT.AND P0, PT, R167, 0x1b, PT ;  /* 0x0000001ba700780c */ /* 0x000fc60003f04270 */
[----:B--2---:R0:W-:Y:S01]  /*6fe0*/  STL [R1+0x3c], R186 ;  /* 0x00003cba01007387 */ /* 0x0041e20000100800 */
[----:B------:R-:W-:-:S03]  /*6ff0*/  PRMT R0, RZ, 0x7610, R0 ;  /* 0x00007610ff007816 */ /* 0x000fc60000000000 */
[----:B0-----:R-:W2:Y:S01]  /*7000*/  LDL R186, [R1+0x348] ;  /* 0x0003480001ba7983 */ /* 0x001ea20000100800 */
[----:B----4-:R-:W-:-:S04]  /*7010*/  @P2 LOP3.LUT R169, R169, R168, RZ, 0x3c, !PT ;  /* 0x000000a8a9a92212 */ /* 0x010fc800078e3cff */
[----:B------:R-:W-:-:S04]  /*7020*/  @P2 LOP3.LUT R168, R169, R168, RZ, 0x3c, !PT ;  /* 0x000000a8a9a82212 */ /* 0x000fc800078e3cff */
[----:B------:R-:W-:-:S05]  /*7030*/  @P2 LOP3.LUT R169, R169, R168, RZ, 0x3c, !PT ;  /* 0x000000a8a9a92212 */ /* 0x000fca00078e3cff */
[----:B------:R0:W4:Y:S04]  /*7040*/  @P2 LDG.E.U16 R185, desc[UR6][R168.64] ;  /* 0x00000006a8b92981 */ /* 0x000128000c1e1500 */
[----:B------:R-:W3:Y:S01]  /*7050*/  LDL R169, [R1+0x354] ;  /* 0x0003540001a97983 */ /* 0x000ee20000100800 */
[----:B0-----:R-:W-:-:S03]  /*7060*/  @P0 IMAD.MOV.U32 R168, RZ, RZ, R2 ;  /* 0x000000ffffa80224 */ /* 0x001fc600078e0002 */
[----:B----4-:R0:W-:Y:S01]  /*7070*/  STL [R1+0x38], R185 ;  /* 0x000038b901007387 */ /* 0x0101e20000100800 */
[----:B------:R-:W-:Y:S02]  /*7080*/  ISETP.GT.AND P1, PT, R167, 0x1c, PT ;  /* 0x0000001ca700780c */ /* 0x000fe40003f24270 */
[----:B------:R-:W-:Y:S01]  /*7090*/  PRMT R152, RZ, 0x7610, R152 ;  /* 0x00007610ff987816 */ /* 0x000fe20000000098 */
[----:B------:R-:W4:Y:S04]  /*70a0*/  LDL R2, [R1+0x334] ;  /* 0x0003340001027983 */ /* 0x000f280000100800 */
[----:B---3--:R1:W3:Y:S01]  /*70b0*/  @P0 LDG.E.U16 R0, desc[UR6][R168.64] ;  /* 0x00000006a8000981 */ /* 0x0082e2000c1e1500 */
[----:B------:R-:W-:-:S03]  /*70c0*/  PRMT R18, RZ, 0x7610, R18 ;  /* 0x00007610ff127816 */ /* 0x000fc60000000012 */
[----:B0-----:R-:W4:Y:S04]  /*70d0*/  LDL R185, [R1+0x340] ;  /* 0x0003400001b97983 */ /* 0x001f280000100800 */
[----:B------:R-:W1:Y:S04]  /*70e0*/  LDL R168, [R1+0x34c] ;  /* 0x00034c0001a87983 */ /* 0x000e680000100800 */
[----:B------:R-:W1:Y:S02]  /*70f0*/  LDL R169, [R1+0x350] ;  /* 0x0003500001a97983 */ /* 0x000e640000100800 */
[----:B-1----:R-:W-:-:S04]  /*7100*/  @P0 LOP3.LUT R169, R169, R168, RZ, 0x3c, !PT ;  /* 0x000000a8a9a90212 */ /* 0x002fc800078e3cff */
[----:B------:R-:W-:-:S04]  /*7110*/  @P0 LOP3.LUT R168, R169, R168, RZ, 0x3c, !PT ;  /* 0x000000a8a9a80212 */ /* 0x000fc800078e3cff */
[----:B------:R-:W-:-:S05]  /*7120*/  @P0 LOP3.LUT R169, R169, R168, RZ, 0x3c, !PT ;  /* 0x000000a8a9a90212 */ /* 0x000fca00078e3cff */
[----:B------:R2:W4:Y:S02]  /*7130*/  @P0 LDG.E.U16 R152, desc[UR6][R168.64] ;  /* 0x00000006a8980981 */ /* 0x000524000c1e1500 */
[----:B--2---:R-:W-:Y:S02]  /*7140*/  @P1 IMAD.MOV.U32 R168, RZ, RZ, R186 ;  /* 0x000000ffffa81224 */ /* 0x004fe400078e00ba */
[----:B------:R-:W-:-:S05]  /*7150*/  @P1 IMAD.MOV.U32 R169, RZ, RZ, R193 ;  /* 0x000000ffffa91224 */ /* 0x000fca00078e00c1 */
[----:B------:R-:W2:Y:S04]  /*7160*/  @P1 LDG.E.U16 R18, desc[UR6][R168.64] ;  /* 0x00000006a8121981 */ /* 0x000ea8000c1e1500 */
[----:B---3--:R0:W-:Y:S04]  /*7170*/  STL [R1+0x30], R0 ;  /* 0x0000300001007387 */ /* 0x0081e80000100800 */
[----:B0-----:R-:W3:Y:S04]  /*7180*/  LDL R0, [R1+0x338] ;  /* 0x0003380001007983 */ /* 0x001ee80000100800 */
[----:B----4-:R0:W-:Y:S04]  /*7190*/  STL [R1+0x28], R152 ;  /* 0x0000289801007387 */ /* 0x0101e80000100800 */
[----:B0-----:R-:W4:Y:S04]  /*71a0*/  LDL.LU R152, [R1+0x5e8] ;  /* 0x0005e80001987983 */ /* 0x001f280000300800 */
[----:B------:R-:W4:Y:S04]  /*71b0*/  LDL R193, [R1+0x324] ;  /* 0x0003240001c17983 */ /* 0x000f280000100800 */
[----:B------:R-:W4:Y:S04]  /*71c0*/  LDL R186, [R1+0x328] ;  /* 0x0003280001ba7983 */ /* 0x000f280000100800 */
[----:B--2---:R0:W-:Y:S04]  /*71d0*/  STL [R1+0x24], R18 ;  /* 0x0000241201007387 */ /* 0x0041e80000100800 */
[----:B0-----:R-:W2:Y:S04]  /*71e0*/  LDL.LU R18, [R1+0x5e4] ;  /* 0x0005e40001127983 */ /* 0x001ea80000300800 */
[----:B------:R-:W3:Y:S01]  /*71f0*/  LDL R169, [R1+0x33c] ;  /* 0x00033c0001a97983 */ /* 0x000ee20000100800 */
[----:B------:R-:W-:Y:S01]  /*7200*/  ISETP.GT.AND P2, PT, R167, 0x1d, PT ;  /* 0x0000001da700780c */ /* 0x000fe20003f44270 */
[----:B------:R-:W-:Y:S01]  /*7210*/  @P1 IMAD.MOV.U32 R168, RZ, RZ, R185 ;  /* 0x000000ffffa81224 */ /* 0x000fe200078e00b9 */
[----:B------:R-:W-:Y:S01]  /*7220*/  PRMT R184, RZ, 0x7610, R184 ;  /* 0x00007610ffb87816 */ /* 0x000fe200000000b8 */
[----:B------:R-:W2:Y:S01]  /*7230*/  LDL R185, [R1+0x31c] ;  /* 0x00031c0001b97983 */ /* 0x000ea20000100800 */
[----:B------:R-:W-:-:S04]  /*7240*/  PRMT R23, RZ, 0x7610, R23 ;  /* 0x00007610ff177816 */ /* 0x000fc80000000017 */
[----:B---3--:R0:W3:Y:S05]  /*7250*/  @P1 LDG.E.U16 R184, desc[UR6][R168.64] ;  /* 0x00000006a8b81981 */ /* 0x0080ea000c1e1500 */
[----:B0-----:R-:W-:Y:S02]  /*7260*/  @P2 IMAD.MOV.U32 R168, RZ, RZ, R0 ;  /* 0x000000ffffa82224 */ /* 0x001fe400078e0000 */
[----:B------:R-:W-:-:S05]  /*7270*/  @P2 IMAD.MOV.U32 R169, RZ, RZ, R2 ;  /* 0x000000ffffa92224 */ /* 0x000fca00078e0002 */
[----:B------:R-:W4:Y:S04]  /*7280*/  @P2 LDG.E.U16 R23, desc[UR6][R168.64] ;  /* 0x00000006a8172981 */ /* 0x000f28000c1e1500 */
[----:B---3--:R0:W-:Y:S04]  /*7290*/  STL [R1+0x20], R184 ;  /* 0x000020b801007387 */ /* 0x0081e80000100800 */
[----:B------:R-:W3:Y:S04]  /*72a0*/  LDL R2, [R1+0x314] ;  /* 0x0003140001027983 */ /* 0x000ee80000100800 */
[----:B------:R-:W3:Y:S04]  /*72b0*/  LDL R0, [R1+0x318] ;  /* 0x0003180001007983 */ /* 0x000ee80000100800 */
[----:B0-----:R-:W2:Y:S04]  /*72c0*/  LDL R184, [R1+0x320] ;  /* 0x0003200001b87983 */ /* 0x001ea80000100800 */
[----:B----4-:R0:W-:Y:S04]  /*72d0*/  STL [R1+0x1c], R23 ;  /* 0x00001c1701007387 */ /* 0x0101e80000100800 */
[----:B0-----:R-:W4:Y:S04]  /*72e0*/  LDL.LU R23, [R1+0x5e0] ;  /* 0x0005e00001177983 */ /* 0x001f280000300800 */
[----:B------:R-:W3:Y:S04]  /*72f0*/  LDL R168, [R1+0x32c] ;  /* 0x00032c0001a87983 */ /* 0x000ee80000100800 */
[----:B------:R-:W3:Y:S01]  /*7300*/  LDL R169, [R1+0x330] ;  /* 0x0003300001a97983 */ /* 0x000ee20000100800 */
[----:B------:R-:W-:-:S02]  /*7310*/  ISETP.GT.AND P0, PT, R167, 0x1e, PT ;  /* 0x0000001ea700780c */ /* 0x000fc40003f04270 */
[----:B------:R-:W-:Y:S02]  /*7320*/  PRMT R16, RZ, 0x7610, R16 ;  /* 0x00007610ff107816 */ /* 0x000fe40000000010 */
[----:B------:R-:W-:Y:S02]  /*7330*/  PRMT R189, RZ, 0x7610, R189 ;  /* 0x00007610ffbd7816 */ /* 0x000fe400000000bd */
[----:B------:R-:W-:Y:S02]  /*7340*/  PRMT R190, RZ, 0x7610, R190 ;  /* 0x00007610ffbe7816 */ /* 0x000fe400000000be */
[----:B---3--:R-:W-:-:S04]  /*7350*/  @P2 LOP3.LUT R169, R169, R168, RZ, 0x3c, !PT ;  /* 0x000000a8a9a92212 */ /* 0x008fc800078e3cff */
[----:B------:R-:W-:-:S04]  /*7360*/  @P2 LOP3.LUT R168, R169, R168, RZ, 0x3c, !PT ;  /* 0x000000a8a9a82212 */ /* 0x000fc800078e3cff */
[----:B------:R-:W-:-:S05]  /*7370*/  @P2 LOP3.LUT R169, R169, R168, RZ, 0x3c, !PT ;  /* 0x000000a8a9a92212 */ /* 0x000fca00078e3cff */
[----:B------:R0:W3:Y:S02]  /*7380*/  @P2 LDG.E.U16 R16, desc[UR6][R168.64] ;  /* 0x00000006a8102981 */ /* 0x0000e4000c1e1500 */
[----:B0-----:R-:W-:Y:S02]  /*7390*/  @P0 IMAD.MOV.U32 R168, RZ, RZ, R186 ;  /* 0x000000ffffa80224 */ /* 0x001fe400078e00ba */
[----:B------:R-:W-:-:S05]  /*73a0*/  @P0 IMAD.MOV.U32 R169, RZ, RZ, R193 ;  /* 0x000000ffffa90224 */ /* 0x000fca00078e00c1 */
[----:B------:R2:W4:Y:S02]  /*73b0*/  @P0 LDG.E.U16 R189, desc[UR6][R168.64] ;  /* 0x00000006a8bd0981 */ /* 0x000524000c1e1500 */
[----:B--2---:R-:W-:Y:S02]  /*73c0*/  @P0 IMAD.MOV.U32 R168, RZ, RZ, R184 ;  /* 0x000000ffffa80224 */ /* 0x004fe400078e00b8 */
[----:B------:R-:W-:-:S05]  /*73d0*/  @P0 IMAD.MOV.U32 R169, RZ, RZ, R185 ;  /* 0x000000ffffa90224 */ /* 0x000fca00078e00b9 */
[----:B------:R0:W2:Y:S01]  /*73e0*/  @P0 LDG.E.U16 R190, desc[UR6][R168.64] ;  /* 0x00000006a8be0981 */ /* 0x0000a2000c1e1500 */
[----:B------:R-:W-:Y:S02]  /*73f0*/  ISETP.GT.AND P1, PT, R167, 0x1f, PT ;  /* 0x0000001fa700780c */ /* 0x000fe40003f24270 */
[----:B------:R-:W-:-:S11]  /*7400*/  PRMT R5, RZ, 0x7610, R5 ;  /* 0x00007610ff057816 */ /* 0x000fd60000000005 */
[----:B0-----:R-:W-:Y:S02]  /*7410*/  @P1 IMAD.MOV.U32 R168, RZ, RZ, R0 ;  /* 0x000000ffffa81224 */ /* 0x001fe400078e0000 */
[----:B------:R-:W-:-:S05]  /*7420*/  @P1 IMAD.MOV.U32 R169, RZ, RZ, R2 ;  /* 0x000000ffffa91224 */ /* 0x000fca00078e0002 */
[----:B------:R-:W2:Y:S04]  /*7430*/  @P1 LDG.E.U16 R5, desc[UR6][R168.64] ;  /* 0x00000006a8051981 */ /* 0x000ea8000c1e1500 */
[----:B---3--:R0:W-:Y:S04]  /*7440*/  STL [R1+0x18], R16 ;  /* 0x0000181001007387 */ /* 0x0081e80000100800 */
[----:B0-----:R-:W3:Y:S04]  /*7450*/  LDL.LU R16, [R1+0x5dc] ;  /* 0x0005dc0001107983 */ /* 0x001ee80000300800 */
[----:B------:R-:W3:Y:S04]  /*7460*/  LDL R186, [R1+0x310] ;  /* 0x0003100001ba7983 */ /* 0x000ee80000100800 */
[----:B----4-:R-:W-:Y:S04]  /*7470*/  STL [R1+0x5a8], R189 ;  /* 0x0005a8bd01007387 */ /* 0x010fe80000100800 */
[----:B------:R-:W4:Y:S04]  /*7480*/  LDL R193, [R1+0x308] ;  /* 0x0003080001c17983 */ /* 0x000f280000100800 */
[----:B--2---:R-:W-:Y:S04]  /*7490*/  STL [R1+0x5ac], R190 ;  /* 0x0005acbe01007387 */ /* 0x004fe80000100800 */
[----:B------:R-:W2:Y:S01]  /*74a0*/  LDL R169, [R1+0x30c] ;  /* 0x00030c0001a97983 */ /* 0x000ea20000100800 */
[----:B------:R-:W-:-:S03]  /*74b0*/  PRMT R165, RZ, 0x7610, R165 ;  /* 0x00007610ffa57816 */ /* 0x000fc600000000a5 */
[----:B------:R-:W4:Y:S04]  /*74c0*/  LDL R2, [R1+0x2fc] ;  /* 0x0002fc0001027983 */ /* 0x000f280000100800 */
[----:B------:R-:W4:Y:S04]  /*74d0*/  LDL R0, [R1+0x300] ;  /* 0x0003000001007983 */ /* 0x000f280000100800 */
[----:B------:R-:W4:Y:S04]  /*74e0*/  LDL R185, [R1+0x2f4] ;  /* 0x0002f40001b97983 */ /* 0x000f280000100800 */
[----:B------:R-:W4:Y:S04]  /*74f0*/  LDL R184, [R1+0x2f8] ;  /* 0x0002f80001b87983 */ /* 0x000f280000100800 */
[----:B------:R-:W-:Y:S01]  /*7500*/  STL [R1+0x5b0], R5 ;  /* 0x0005b00501007387 */ /* 0x000fe20000100800 */
[----:B---3--:R-:W-:Y:S01]  /*7510*/  @P1 IMAD.MOV.U32 R168, RZ, RZ, R186 ;  /* 0x000000ffffa81224 */ /* 0x008fe200078e00ba */
[----:B------:R-:W-:-:S02]  /*7520*/  ISETP.GT.AND P2, PT, R167, 0x20, PT ;  /* 0x00000020a700780c */ /* 0x000fc40003f44270 */
[----:B------:R-:W3:Y:S04]  /*7530*/  LDL R186, [R1+0x2f0] ;  /* 0x0002f00001ba7983 */ /* 0x000ee80000100800 */
[----:B--2---:R4:W2:Y:S04]  /*7540*/  @P1 LDG.E.U16 R165, desc[UR6][R168.64] ;  /* 0x00000006a8a51981 */ /* 0x0048a8000c1e1500 */
[----:B------:R-:W3:Y:S01]  /*7550*/  LDL R169, [R1+0x304] ;  /* 0x0003040001a97983 */ /* 0x000ee20000100800 */
[----:B------:R-:W-:Y:S02]  /*7560*/  ISETP.GT.AND P0, PT, R167, 0x21, PT ;  /* 0x00000021a700780c */ /* 0x000fe40003f04270 */
[----:B----4-:R-:W-:Y:S01]  /*7570*/  @P2 IMAD.MOV.U32 R168, RZ, RZ, R193 ;  /* 0x000000ffffa82224 */ /* 0x010fe200078e00c1 */
[----:B------:R-:W-:-:S02]  /*7580*/  PRMT R208, RZ, 0x7610, R208 ;  /* 0x00007610ffd07816 */ /* 0x000fc400000000d0 */
[----:B------:R-:W-:Y:S02]  /*7590*/  PRMT R207, RZ, 0x7610, R207 ;  /* 0x00007610ffcf7816 */ /* 0x000fe400000000cf */
[----:B------:R-:W-:Y:S02]  /*75a0*/  PRMT R22, RZ, 0x7610, R22 ;  /* 0x00007610ff167816 */ /* 0x000fe40000000016 */
[----:B---3--:R0:W3:Y:S02]  /*75b0*/  @P2 LDG.E.U16 R208, desc[UR6][R168.64] ;  /* 0x00000006a8d02981 */ /* 0x0080e4000c1e1500 */
[----:B0-----:R-:W-:Y:S02]  /*75c0*/  @P2 IMAD.MOV.U32 R168, RZ, RZ, R0 ;  /* 0x000000ffffa82224 */ /* 0x001fe400078e0000 */
[----:B------:R-:W-:-:S05]  /*75d0*/  @P2 IMAD.MOV.U32 R169, RZ, RZ, R2 ;  /* 0x000000ffffa92224 */ /* 0x000fca00078e0002 */
[----:B------:R0:W4:Y:S02]  /*75e0*/  @P2 LDG.E.U16 R207, desc[UR6][R168.64] ;  /* 0x00000006a8cf2981 */ /* 0x000124000c1e1500 */
[----:B0-----:R-:W-:Y:S02]  /*75f0*/  @P0 IMAD.MOV.U32 R168, RZ, RZ, R184 ;  /* 0x000000ffffa80224 */ /* 0x001fe400078e00b8 */
[----:B------:R-:W-:-:S05]  /*7600*/  @P0 IMAD.MOV.U32 R169, RZ, RZ, R185 ;  /* 0x000000ffffa90224 */ /* 0x000fca00078e00b9 */
[----:B------:R-:W3:Y:S04]  /*7610*/  @P0 LDG.E.U16 R22, desc[UR6][R168.64] ;  /* 0x00000006a8160981 */ /* 0x000ee8000c1e1500 */
[----:B--2---:R-:W-:Y:S04]  /*7620*/  STL [R1+0x5b4], R165 ;  /* 0x0005b4a501007387 */ /* 0x004fe80000100800 */
[----:B------:R-:W2:Y:S04]  /*7630*/  LDL R193, [R1+0x2e8] ;  /* 0x0002e80001c17983 */ /* 0x000ea80000100800 */
[----:B------:R-:W4:Y:S04]  /*7640*/  LDL R2, [R1+0x2dc] ;  /* 0x0002dc0001027983 */ /* 0x000f280000100800 */
[----:B------:R-:W4:Y:S04]  /*7650*/  LDL R0, [R1+0x2e0] ;  /* 0x0002e00001007983 */ /* 0x000f280000100800 */
[----:B------:R-:W4:Y:S04]  /*7660*/  LDL R185, [R1+0x2d4] ;  /* 0x0002d40001b97983 */ /* 0x000f280000100800 */
[----:B------:R-:W4:Y:S04]  /*7670*/  LDL R184, [R1+0x2d8] ;  /* 0x0002d80001b87983 */ /* 0x000f280000100800 */
[----:B---3--:R0:W-:Y:S04]  /*7680*/  STL [R1+0x14], R22 ;  /* 0x0000141601007387 */ /* 0x0081e80000100800 */
[----:B0-----:R-:W3:Y:S04]  /*7690*/  LDL.LU R22, [R1+0x5d8] ;  /* 0x0005d80001167983 */ /* 0x001ee80000300800 */
[----:B------:R-:W2:Y:S01]  /*76a0*/  LDL R169, [R1+0x2ec] ;  /* 0x0002ec0001a97983 */ /* 0x000ea20000100800 */
[----:B------:R-:W-:Y:S01]  /*76b0*/  PRMT R3, RZ, 0x7610, R3 ;  /* 0x00007610ff037816 */ /* 0x000fe20000000003 */
[----:B------:R-:W-:Y:S01]  /*76c0*/  @P0 IMAD.MOV.U32 R168, RZ, RZ, R186 ;  /* 0x000000ffffa80224 */ /* 0x000fe200078e00ba */
[----:B------:R-:W-:Y:S01]  /*76d0*/  ISETP.GT.AND P1, PT, R167, 0x22, PT ;  /* 0x00000022a700780c */ /* 0x000fe20003f24270 */
[----:B------:R-:W3:Y:S04]  /*76e0*/  LDL R186, [R1+0x2cc] ;  /* 0x0002cc0001ba7983 */ /* 0x000ee80000100800 */
[----:B--2---:R0:W2:Y:S04]  /*76f0*/  @P0 LDG.E.U16 R3, desc[UR6][R168.64] ;  /* 0x00000006a8030981 */ /* 0x0040a8000c1e1500 */
[----:B------:R-:W4:Y:S01]  /*7700*/  LDL R169, [R1+0x2e4] ;  /* 0x0002e40001a97983 */ /* 0x000f220000100800 */
[----:B------:R-:W-:-:S03]  /*7710*/  PRMT R192, RZ, 0x7610, R192 ;  /* 0x00007610ffc07816 */ /* 0x000fc600000000c0 */
[----:B0-----:R-:W-:Y:S01]  /*7720*/  @P1 IMAD.MOV.U32 R168, RZ, RZ, R193 ;  /* 0x000000ffffa81224 */ /* 0x001fe200078e00c1 */
[----:B------:R-:W-:Y:S02]  /*7730*/  ISETP.GT.AND P2, PT, R167, 0x23, PT ;  /* 0x00000023a700780c */ /* 0x000fe40003f44270 */
[----:B------:R-:W-:Y:S02]  /*7740*/  PRMT R187, RZ, 0x7610, R187 ;  /* 0x00007610ffbb7816 */ /* 0x000fe400000000bb */
[----:B------:R-:W-:Y:S01]  /*7750*/  PRMT R165, RZ, 0x7610, R165 ;  /* 0x00007610ffa57816 */ /* 0x000fe200000000a5 */
[----:B--2---:R0:W-:Y:S04]  /*7760*/  STL [R1+0x10], R3 ;  /* 0x0000100301007387 */ /* 0x0041e80000100800 */
[----:B0-----:R-:W2:Y:S04]  /*7770*/  LDL R3, [R1+0x2d0] ;  /* 0x0002d00001037983 */ /* 0x001ea80000100800 */
[----:B----4-:R0:W4:Y:S02]  /*7780*/  @P1 LDG.E.U16 R192, desc[UR6][R168.64] ;  /* 0x00000006a8c01981 */ /* 0x010124000c1e1500 */
[----:B0-----:R-:W-:-:S02]  /*7790*/  @P1 IMAD.MOV.U32 R168, RZ, RZ, R0 ;  /* 0x000000ffffa81224 */ /* 0x001fc400078e0000 */
[----:B------:R-:W-:Y:S01]  /*77a0*/  @P1 IMAD.MOV.U32 R169, RZ, RZ, R2 ;  /* 0x000000ffffa91224 */ /* 0x000fe200078e0002 */
[----:B------:R-:W4:Y:S04]  /*77b0*/  LDL R0, [R1+0x2c8] ;  /* 0x0002c80001007983 */ /* 0x000f280000100800 */
[----:B------:R-:W4:Y:S04]  /*77c0*/  LDL R2, [R1+0x2c4] ;  /* 0x0002c40001027983 */ /* 0x000f280000100800 */
[----:B------:R0:W4:Y:S02]  /*77d0*/  @P1 LDG.E.U16 R187, desc[UR6][R168.64] ;  /* 0x00000006a8bb1981 */ /* 0x000124000c1e1500 */
[----:B0-----:R-:W-:-:S02]  /*77e0*/  @P2 IMAD.MOV.U32 R168, RZ, RZ, R184 ;  /* 0x000000ffffa82224 */ /* 0x001fc400078e00b8 */
[----:B------:R-:W-:Y:S01]  /*77f0*/  @P2 IMAD.MOV.U32 R169, RZ, RZ, R185 ;  /* 0x000000ffffa92224 */ /* 0x000fe200078e00b9 */
[----:B------:R-:W-:Y:S01]  /*7800*/  ISETP.GT.AND P0, PT, R167, 0x24, PT ;  /* 0x00000024a700780c */ /* 0x000fe20003f04270 */
[----:B------:R-:W4:Y:S04]  /*7810*/  LDL R185, [R1+0x2bc] ;  /* 0x0002bc0001b97983 */ /* 0x000f280000100800 */
[----:B------:R3:W4:Y:S01]  /*7820*/  @P2 LDG.E.U16 R165, desc[UR6][R168.64] ;  /* 0x00000006a8a52981 */ /* 0x000722000c1e1500 */
[----:B------:R-:W-:Y:S02]  /*7830*/  PRMT R5, RZ, 0x7610, R5 ;  /* 0x00007610ff057816 */ /* 0x000fe40000000005 */
[----:B------:R-:W-:Y:S01]  /*7840*/  PRMT R190, RZ, 0x7610, R190 ;  /* 0x00007610ffbe7816 */ /* 0x000fe200000000be */
[----:B------:R-:W4:Y:S01]  /*7850*/  LDL R184, [R1+0x2c0] ;  /* 0x0002c00001b87983 */ /* 0x000f220000100800 */
[----:B---3--:R-:W-:-:S02]  /*7860*/  @P2 IMAD.MOV.U32 R169, RZ, RZ, R186 ;  /* 0x000000ffffa92224 */ /* 0x008fc400078e00ba */
[----:B--2---:R-:W-:-:S05]  /*7870*/  @P2 IMAD.MOV.U32 R168, RZ, RZ, R3 ;  /* 0x000000ffffa82224 */ /* 0x004fca00078e0003 */
[----:B------:R4:W2:Y:S02]  /*7880*/  @P2 LDG.E.U16 R5, desc[UR6][R168.64] ;  /* 0x00000006a8052981 */ /* 0x0008a4000c1e1500 */
[----:B----4-:R-:W-:Y:S02]  /*7890*/  @P0 IMAD.MOV.U32 R168, RZ, RZ, R0 ;  /* 0x000000ffffa80224 */ /* 0x010fe400078e0000 */
[----:B------:R-:W-:-:S05]  /*78a0*/  @P0 IMAD.MOV.U32 R169, RZ, RZ, R2 ;  /* 0x000000ffffa90224 */ /* 0x000fca00078e0002 */
[----:B------:R0:W3:Y:S04]  /*78b0*/  @P0 LDG.E.U16 R190, desc[UR6][R168.64] ;  /* 0x00000006a8be0981 */ /* 0x0000e8000c1e1500 */
[----:B------:R1:W-:Y:S04]  /*78c0*/  STL [R1+0x5b8], R165 ;  /* 0x0005b8a501007387 */ /* 0x0003e80000100800 */
[----:B------:R-:W4:Y:S04]  /*78d0*/  LDL R3, [R1+0x2b8] ;  /* 0x0002b80001037983 */ /* 0x000f280000100800 */
[----:B-1----:R-:W4:Y:S01]  /*78e0*/  LDL R165, [R1+0x2b4] ;  /* 0x0002b40001a57983 */ /* 0x002f220000100800 */
[----:B------:R-:W-:Y:S01]  /*78f0*/  PRMT R189, RZ, 0x7610, R189 ;  /* 0x00007610ffbd7816 */ /* 0x000fe200000000bd */
[----:B0-----:R-:W-:-:S02]  /*7900*/  @P0 IMAD.MOV.U32 R168, RZ, RZ, R184 ;  /* 0x000000ffffa80224 */ /* 0x001fc400078e00b8 */
[----:B------:R-:W-:-:S05]  /*7910*/  @P0 IMAD.MOV.U32 R169, RZ, RZ, R185 ;  /* 0x000000ffffa90224 */ /* 0x000fca00078e00b9 */
[----:B------:R4:W4:Y:S01]  /*7920*/  @P0 LDG.E.U16 R189, desc[UR6][R168.64] ;  /* 0x00000006a8bd0981 */ /* 0x000922000c1e1500 */
[----:B------:R-:W-:Y:S02]  /*7930*/  ISETP.GT.AND P1, PT, R167, 0x25, PT ;  /* 0x00000025a700780c */ /* 0x000fe40003f24270 */
[----:B------:R-:W-:Y:S01]  /*7940*/  PRMT R166, RZ, 0x7610, R166 ;  /* 0x00007610ffa67816 */ /* 0x000fe200000000a6 */
[----:B--2---:R0:W-:Y:S04]  /*7950*/  STL [R1+0x5bc], R5 ;  /* 0x0005bc0501007387 */ /* 0x0041e80000100800 */
[----:B------:R-:W2:Y:S04]  /*7960*/  LDL R2, [R1+0x2ac] ;  /* 0x0002ac0001027983 */ /* 0x000ea80000100800 */
[----:B------:R-:W2:Y:S04]  /*7970*/  LDL R0, [R1+0x2b0] ;  /* 0x0002b00001007983 */ /* 0x000ea80000100800 */
[----:B---3--:R-:W-:Y:S04]  /*7980*/  STL [R1+0x5c0], R190 ;  /* 0x0005c0be01007387 */ /* 0x008fe80000100800 */
[----:B------:R-:W3:Y:S04]  /*7990*/  LDL R186, [R1+0x2a4] ;  /* 0x0002a40001ba7983 */ /* 0x000ee80000100800 */
[----:B------:R-:W3:Y:S01]  /*79a0*/  LDL R185, [R1+0x2a8] ;  /* 0x0002a80001b97983 */ /* 0x000ee20000100800 */
[----:B----4-:R-:W-:-:S02]  /*79b0*/  @P1 IMAD.MOV.U32 R168, RZ, RZ, R3 ;  /* 0x000000ffffa81224 */ /* 0x010fc400078e0003 */
[----:B------:R-:W-:-:S05]  /*79c0*/  @P1 IMAD.MOV.U32 R169, RZ, RZ, R165 ;  /* 0x000000ffffa91224 */ /* 0x000fca00078e00a5 */
[----:B------:R2:W4:Y:S01]  /*79d0*/  @P1 LDG.E.U16 R166, desc[UR6][R168.64] ;  /* 0x00000006a8a61981 */ /* 0x000522000c1e1500 */
[----:B------:R-:W-:Y:S02]  /*79e0*/  ISETP.GT.AND P2, PT, R167, 0x26, PT ;  /* 0x00000026a700780c */ /* 0x000fe40003f44270 */
[----:B------:R-:W-:Y:S02]  /*79f0*/  PRMT R6, RZ, 0x7610, R6 ;  /* 0x00007610ff067816 */ /* 0x000fe40000000006 */
[----:B------:R-:W-:Y:S01]  /*7a00*/  PRMT R191, RZ, 0x7610, R191 ;  /* 0x00007610ffbf7816 */ /* 0x000fe200000000bf */
[----:B------:R-:W-:Y:S04]  /*7a10*/  STL [R1+0xc], R192 ;  /* 0x00000cc001007387 */ /* 0x000fe80000100800 */
[----:B------:R-:W-:Y:S04]  /*7a20*/  STL [R1+0x5c4], R189 ;  /* 0x0005c4bd01007387 */ /* 0x000fe80000100800 */
[----:B------:R-:W4:Y:S04]  /*7a30*/  LDL R184, [R1+0x29c] ;  /* 0x00029c0001b87983 */ /* 0x000f280000100800 */
[----:B------:R-:W4:Y:S04]  /*7a40*/  LDL R165, [R1+0x2a0] ;  /* 0x0002a00001a57983 */ /* 0x000f280000100800 */
[----:B------:R-:W-:Y:S04]  /*7a50*/  STL [R1+0x4], R187 ;  /* 0x000004bb01007387 */ /* 0x000fe80000100800 */
[----:B0-----:R-:W4:Y:S04]  /*7a60*/  LDL R5, [R1+0x294] ;  /* 0x0002940001057983 */ /* 0x001f280000100800 */
[----:B------:R-:W4:Y:S01]  /*7a70*/  LDL R3, [R1+0x298] ;  /* 0x0002980001037983 */ /* 0x000f220000100800 */
[----:B--2---:R-:W-:-:S02]  /*7a80*/  @P1 IMAD.MOV.U32 R169, RZ, RZ, R2 ;  /* 0x000000ffffa91224 */ /* 0x004fc400078e0002 */
[----:B------:R-:W-:-:S05]  /*7a90*/  @P1 IMAD.MOV.U32 R168, RZ, RZ, R0 ;  /* 0x000000ffffa81224 */ /* 0x000fca00078e0000 */
[----:B------:R3:W2:Y:S02]  /*7aa0*/  @P1 LDG.E.U16 R6, desc[UR6][R168.64] ;  /* 0x00000006a8061981 */ /* 0x0006a4000c1e1500 */
[----:B---3--:R-:W-:Y:S02]  /*7ab0*/  @P2 IMAD.MOV.U32 R169, RZ, RZ, R186 ;  /* 0x000000ffffa92224 */ /* 0x008fe400078e00ba */
[----:B------:R-:W-:-:S05]  /*7ac0*/  @P2 IMAD.MOV.U32 R168, RZ, RZ, R185 ;  /* 0x000000ffffa82224 */ /* 0x000fca00078e00b9 */
[----:B------:R0:W3:Y:S04]  /*7ad0*/  @P2 LDG.E.U16 R191, desc[UR6][R168.64] ;  /* 0x00000006a8bf2981 */ /* 0x0000e8000c1e1500 */
[----:B----4-:R1:W-:Y:S04]  /*7ae0*/  STL [R1+0x5c8], R166 ;  /* 0x0005c8a601007387 */ /* 0x0103e80000100800 */
[----:B------:R-:W4:Y:S04]  /*7af0*/  LDL R0, [R1+0x290] ;  /* 0x0002900001007983 */ /* 0x000f280000100800 */
[----:B------:R-:W4:Y:S01]  /*7b00*/  LDL R2, [R1+0x28c] ;  /* 0x00028c0001027983 */ /* 0x000f220000100800 */
[----:B------:R-:W-:-:S02]  /*7b10*/  ISETP.GT.AND P0, PT, R167, 0x27, PT ;  /* 0x00000027a700780c */ /* 0x000fc40003f04270 */
[----:B------:R-:W-:Y:S01]  /*7b20*/  PRMT R188, RZ, 0x7610, R188 ;  /* 0x00007610ffbc7816 */ /* 0x000fe200000000bc */
[----:B0-----:R-:W-:Y:S02]  /*7b30*/  @P2 IMAD.MOV.U32 R169, RZ, RZ, R184 ;  /* 0x000000ffffa92224 */ /* 0x001fe400078e00b8 */
[----:B------:R-:W-:-:S05]  /*7b40*/  @P2 IMAD.MOV.U32 R168, RZ, RZ, R165 ;  /* 0x000000ffffa82224 */ /* 0x000fca00078e00a5 */
[----:B------:R0:W4:Y:S03]  /*7b50*/  @P2 LDG.E.U16 R188, desc[UR6][R168.64] ;  /* 0x00000006a8bc2981 */ /* 0x000126000c1e1500 */
[----:B0-----:R-:W-:Y:S02]  /*7b60*/  @P0 IMAD.MOV.U32 R168, RZ, RZ, R3 ;  /* 0x000000ffffa80224 */ /* 0x001fe400078e0003 */
[----:B------:R-:W-:Y:S01]  /*7b70*/  @P0 IMAD.MOV.U32 R169, RZ, RZ, R5 ;  /* 0x000000ffffa90224 */ /* 0x000fe200078e0005 */
[----:B------:R-:W-:-:S06]  /*7b80*/  PRMT R251, RZ, 0x7610, R251 ;  /* 0x00007610fffb7816 */ /* 0x000fcc00000000fb */
[----:B------:R4:W4:Y:S04]  /*7b90*/  @P0 LDG.E.U16 R251, desc[UR6][R168.64] ;  /* 0x00000006a8fb0981 */ /* 0x000928000c1e1500 */
[----:B--2---:R0:W-:Y:S04]  /*7ba0*/  STL [R1+0x5cc], R6 ;  /* 0x0005cc0601007387 */ /* 0x0041e80000100800 */
[----:B---3--:R2:W-:Y:S04]  /*7bb0*/  STL [R1+0x5d0], R191 ;  /* 0x0005d0bf01007387 */ /* 0x0085e80000100800 */
[----:B------:R-:W3:Y:S04]  /*7bc0*/  LDL R184, [R1+0x284] ;  /* 0x0002840001b87983 */ /* 0x000ee80000100800 */
[----:B-1----:R-:W2:Y:S04]  /*7bd0*/  LDL R166, [R1+0x288] ;  /* 0x0002880001a67983 */ /* 0x002ea80000100800 */
[----:B------:R-:W2:Y:S04]  /*7be0*/  LDL R5, [R1+0x27c] ;  /* 0x00027c0001057983 */ /* 0x000ea80000100800 */
[----:B------:R-:W2:Y:S01]  /*7bf0*/  LDL R3, [R1+0x280] ;  /* 0x0002800001037983 */ /* 0x000ea20000100800 */
[----:B------:R-:W-:-:S02]  /*7c00*/  ISETP.GT.AND P1, PT, R167, 0x28, PT ;  /* 0x00000028a700780c */ /* 0x000fc40003f24270 */
[----:B------:R-:W-:Y:S01]  /*7c10*/  PRMT R249, RZ, 0x7610, R249 ;  /* 0x00007610fff97816 */ /* 0x000fe200000000f9 */
[----:B------:R-:W2:Y:S01]  /*7c20*/  LDL R165, [R1+0x26c] ;  /* 0x00026c0001a57983 */ /* 0x000ea20000100800 */
[----:B----4-:R-:W-:-:S03]  /*7c30*/  @P0 IMAD.MOV.U32 R168, RZ, RZ, R0 ;  /* 0x000000ffffa80224 */ /* 0x010fc600078e0000 */
[----:B0-----:R-:W4:Y:S04]  /*7c40*/  LDL R6, [R1+0x270] ;  /* 0x0002700001067983 */ /* 0x001f280000100800 */
[----:B------:R-:W4:Y:S01]  /*7c50*/  LDL R0, [R1+0x278] ;  /* 0x0002780001007983 */ /* 0x000f220000100800 */
[----:B------:R-:W-:-:S03]  /*7c60*/  @P0 IMAD.MOV.U32 R169, RZ, RZ, R2 ;  /* 0x000000ffffa90224 */ /* 0x000fc600078e0002 */
[----:B------:R-:W4:Y:S01]  /*7c70*/  LDL R2, [R1+0x274] ;  /* 0x0002740001027983 */ /* 0x000f220000100800 */
[----:B------:R-:W-:-:S03]  /*7c80*/  PRMT R206, RZ, 0x7610, R206 ;  /* 0x00007610ffce7816 */ /* 0x000fc600000000ce */
[----:B------:R3:W4:Y:S01]  /*7c90*/  @P0 LDG.E.U16 R249, desc[UR6][R168.64] ;  /* 0x00000006a8f90981 */ /* 0x000722000c1e1500 */
[----:B------:R-:W-:Y:S02]  /*7ca0*/  ISETP.GT.AND P2, PT, R167, 0x29, PT ;  /* 0x00000029a700780c */ /* 0x000fe40003f44270 */
[----:B------:R-:W-:Y:S01]  /*7cb0*/  PRMT R205, RZ, 0x7610, R205 ;  /* 0x00007610ffcd7816 */ /* 0x000fe200000000cd */
[----:B------:R-:W4:Y:S01]  /*7cc0*/  LDL R186, [R1+0x204] ;  /* 0x0002040001ba7983 */ /* 0x000f220000100800 */
[----:B------:R-:W-:Y:S02]  /*7cd0*/  PRMT R248, RZ, 0x7610, R248 ;  /* 0x00007610fff87816 */ /* 0x000fe400000000f8 */
[----:B------:R-:W-:Y:S01]  /*7ce0*/  PRMT R247, RZ, 0x7610, R247 ;  /* 0x00007610fff77816 */ /* 0x000fe200000000f7 */
[----:B------:R-:W4:Y:S01]  /*7cf0*/  LDL R185, [R1+0x208] ;  /* 0x0002080001b97983 */ /* 0x000f220000100800 */
[----:B------:R-:W-:Y:S02]  /*7d00*/  PRMT R245, RZ, 0x7610, R245 ;  /* 0x00007610fff57816 */ /* 0x000fe400000000f5 */
[----:B------:R-:W-:Y:S01]  /*7d10*/  PRMT R244, RZ, 0x7610, R244 ;  /* 0x00007610fff47816 */ /* 0x000fe200000000f4 */
[----:B------:R-:W4:Y:S01]  /*7d20*/  LDL R187, [R1+0x114] ;  /* 0x0001140001bb7983 */ /* 0x000f220000100800 */
[----:B---3--:R-:W-:-:S03]  /*7d30*/  @P1 IMAD.MOV.U32 R169, RZ, RZ, R184 ;  /* 0x000000ffffa91224 */ /* 0x008fc600078e00b8 */
[----:B------:R-:W3:Y:S01]  /*7d40*/  LDL R184, [R1+0x264] ;  /* 0x0002640001b87983 */ /* 0x000ee20000100800 */
[----:B--2---:R-:W-:-:S03]  /*7d50*/  @P1 IMAD.MOV.U32 R168, RZ, RZ, R166 ;  /* 0x000000ffffa81224 */ /* 0x004fc600078e00a6 */
[----:B------:R-:W2:Y:S04]  /*7d60*/  LDL R166, [R1+0x268] ;  /* 0x0002680001a67983 */ /* 0x000ea80000100800 */
[----:B------:R0:W2:Y:S02]  /*7d70*/  @P1 LDG.E.U16 R206, desc[UR6][R168.64] ;  /* 0x00000006a8ce1981 */ /* 0x0000a4000c1e1500 */
[----:B0-----:R-:W-:Y:S02]  /*7d80*/  @P1 IMAD.MOV.U32 R168, RZ, RZ, R3 ;  /* 0x000000ffffa81224 */ /* 0x001fe400078e0003 */
[----:B------:R-:W-:Y:S01]  /*7d90*/  @P1 IMAD.MOV.U32 R169, RZ, RZ, R5 ;  /* 0x000000ffffa91224 */ /* 0x000fe200078e0005 */
[----:B------:R-:W2:Y:S04]  /*7da0*/  LDL R3, [R1+0x260] ;  /* 0x0002600001037983 */ /* 0x000ea80000100800 */
[----:B------:R-:W2:Y:S04]  /*7db0*/  LDL R5, [R1+0x25c] ;  /* 0x00025c0001057983 */ /* 0x000ea80000100800 */
[----:B------:R4:W2:Y:S02]  /*7dc0*/  @P1 LDG.E.U16 R205, desc[UR6][R168.64] ;  /* 0x00000006a8cd1981 */ /* 0x0008a4000c1e1500 */
[----:B----4-:R-:W-:-:S02]  /*7dd0*/  @P2 IMAD.MOV.U32 R168, RZ, RZ, R0 ;  /* 0x000000ffffa82224 */ /* 0x010fc400078e0000 */
[----:B------:R-:W4:Y:S01]  /*7de0*/  LDL R0, [R1+0x258] ;  /* 0x0002580001007983 */ /* 0x000f220000100800 */
[----:B------:R-:W-:-:S03]  /*7df0*/  @P2 IMAD.MOV.U32 R169, RZ, RZ, R2 ;  /* 0x000000ffffa92224 */ /* 0x000fc600078e0002 */
[----:B------:R-:W4:Y:S01]  /*7e00*/  LDL R2, [R1+0x254] ;  /* 0x0002540001027983 */ /* 0x000f220000100800 */
[----:B------:R-:W-:-:S03]  /*7e10*/  ISETP.GT.AND P0, PT, R167, 0x2a, PT ;  /* 0x0000002aa700780c */ /* 0x000fc60003f04270 */
[----:B------:R0:W4:Y:S02]  /*7e20*/  @P2 LDG.E.U16 R248, desc[UR6][R168.64] ;  /* 0x00000006a8f82981 */ /* 0x000124000c1e1500 */
[----:B0-----:R-:W-:Y:S02]  /*7e30*/  @P2 IMAD.MOV.U32 R168, RZ, RZ, R6 ;  /* 0x000000ffffa82224 */ /* 0x001fe400078e0006 */
[----:B------:R-:W-:Y:S01]  /*7e40*/  @P2 IMAD.MOV.U32 R169, RZ, RZ, R165 ;  /* 0x000000ffffa92224 */ /* 0x000fe200078e00a5 */
[----:B------:R-:W4:Y:S04]  /*7e50*/  LDL R6, [R1+0x250] ;  /* 0x0002500001067983 */ /* 0x000f280000100800 */
[----:B------:R3:W4:Y:S04]  /*7e60*/  @P2 LDG.E.U16 R247, desc[UR6][R168.64] ;  /* 0x00000006a8f72981 */ /* 0x000728000c1e1500 */
[----:B------:R-:W4:Y:S01]  /*7e70*/  LDL R165, [R1+0x24c] ;  /* 0x00024c0001a57983 */ /* 0x000f220000100800 */
[----:B------:R-:W-:Y:S01]  /*7e80*/  ISETP.GT.AND P1, PT, R167, 0x2b, PT ;  /* 0x0000002ba700780c */ /* 0x000fe20003f24270 */
[----:B---3--:R-:W-:-:S02]  /*7e90*/  @P0 IMAD.MOV.U32 R169, RZ, RZ, R184 ;  /* 0x000000ffffa90224 */ /* 0x008fc400078e00b8 */
[----:B--2---:R-:W-:Y:S01]  /*7ea0*/  @P0 IMAD.MOV.U32 R168, RZ, RZ, R166 ;  /* 0x000000ffffa80224 */ /* 0x004fe200078e00a6 */
[----:B------:R-:W-:Y:S01]  /*7eb0*/  ISETP.GT.AND P2, PT, R167, 0x2c, PT ;  /* 0x0000002ca700780c */ /* 0x000fe20003f44270 */
[----:B------:R-:W2:Y:S04]  /*7ec0*/  LDL R184, [R1+0x234] ;  /* 0x0002340001b87983 */ /* 0x000ea80000100800 */
[----:B------:R0:W3:Y:S01]  /*7ed0*/  @P0 LDG.E.U16 R245, desc[UR6][R168.64] ;  /* 0x00000006a8f50981 */ /* 0x0000e2000c1e1500 */
[----:B------:R-:W-:-:S03]  /*7ee0*/  PRMT R242, RZ, 0x7610, R242 ;  /* 0x00007610fff27816 */ /* 0x000fc600000000f2 */
[----:B------:R-:W2:Y:S01]  /*7ef0*/  LDL R166, [R1+0x238] ;  /* 0x0002380001a67983 */ /* 0x000ea20000100800 */
[----:B0-----:R-:W-:-:S03]  /*7f00*/  @P0 IMAD.MOV.U32 R168, RZ, RZ, R3 ;  /* 0x000000ffffa80224 */ /* 0x001fc600078e0003 */
[----:B------:R-:W3:Y:S01]  /*7f10*/  LDL R3, [R1+0x248] ;  /* 0x0002480001037983 */ /* 0x000ee20000100800 */
[----:B------:R-:W-:-:S03]  /*7f20*/  @P0 IMAD.MOV.U32 R169, RZ, RZ, R5 ;  /* 0x000000ffffa90224 */ /* 0x000fc600078e0005 */
[----:B------:R-:W2:Y:S04]  /*7f30*/  LDL R5, [R1+0x244] ;  /* 0x0002440001057983 */ /* 0x000ea80000100800 */
[----:B------:R4:W2:Y:S02]  /*7f40*/  @P0 LDG.E.U16 R244, desc[UR6][R168.64] ;  /* 0x00000006a8f40981 */ /* 0x0008a4000c1e1500 */
[----:B----4-:R-:W-:Y:S02]  /*7f50*/  @P1 IMAD.MOV.U32 R168, RZ, RZ, R0 ;  /* 0x000000ffffa81224 */ /* 0x010fe400078e0000 */
[----:B------:R-:W4:Y:S01]  /*7f60*/  LDL R0, [R1+0x240] ;  /* 0x0002400001007983 */ /* 0x000f220000100800 */
[----:B------:R-:W-:-:S03]  /*7f70*/  @P1 IMAD.MOV.U32 R169, RZ, RZ, R2 ;  /* 0x000000ffffa91224 */ /* 0x000fc600078e0002 */
[----:B------:R-:W4:Y:S01]  /*7f80*/  LDL R2, [R1+0x23c] ;  /* 0x00023c0001027983 */ /* 0x000f220000100800 */
[----:B------:R-:W-:-:S03]  /*7f90*/  PRMT R241, RZ, 0x7610, R241 ;  /* 0x00007610fff17816 */ /* 0x000fc600000000f1 */
[----:B------:R0:W4:Y:S02]  /*7fa0*/  @P1 LDG.E.U16 R242, desc[UR6][R168.64] ;  /* 0x00000006a8f21981 */ /* 0x000124000c1e1500 */
[----:B0-----:R-:W-:Y:S02]  /*7fb0*/  @P1 IMAD.MOV.U32 R168, RZ, RZ, R6 ;  /* 0x000000ffffa81224 */ /* 0x001fe400078e0006 */
[----:B------:R-:W4:Y:S01]  /*7fc0*/  LDL R6, [R1+0x230] ;  /* 0x0002300001067983 */ /* 0x000f220000100800 */
[----:B------:R-:W-:-:S03]  /*7fd0*/  @P1 IMAD.MOV.U32 R169, RZ, RZ, R165 ;  /* 0x000000ffffa91224 */ /* 0x000fc600078e00a5 */
[----:B------:R-:W4:Y:S04]  /*7fe0*/  LDL R165, [R1+0x22c] ;  /* 0x00022c0001a57983 */ /* 0x000f280000100800 */
[----:B------:R3:W4:Y:S01]  /*7ff0*/  @P1 LDG.E.U16 R241, desc[UR6][R168.64] ;  /* 0x00000006a8f11981 */ /* 0x000722000c1e1500 */
[----:B------:R-:W-:Y:S01]  /*8000*/  PRMT R240, RZ, 0x7610, R240 ;  /* 0x00007610fff07816 */ /* 0x000fe200000000f0 */
[----:B---3--:R-:W-:Y:S02]  /*8010*/  @P2 IMAD.MOV.U32 R168, RZ, RZ, R3 ;  /* 0x000000ffffa82224 */ /* 0x008fe400078e0003 */
[----:B------:R-:W3:Y:S01]  /*8020*/  LDL R3, [R1+0x228] ;  /* 0x0002280001037983 */ /* 0x000ee20000100800 */
[----:B--2---:R-:W-:-:S03]  /*8030*/  @P2 IMAD.MOV.U32 R169, RZ, RZ, R5 ;  /* 0x000000ffffa92224 */ /* 0x004fc600078e0005 */
[----:B------:R-:W2:Y:S04]  /*8040*/  LDL R5, [R1+0x224] ;  /* 0x0002240001057983 */ /* 0x000ea80000100800 */
[----:B------:R4:W2:Y:S02]  /*8050*/  @P2 LDG.E.U16 R240, desc[UR6][R168.64] ;  /* 0x00000006a8f02981 */ /* 0x0008a4000c1e1500 */
[----:B----4-:R-:W-:Y:S02]  /*8060*/  @P2 IMAD.MOV.U32 R168, RZ, RZ, R0 ;  /* 0x000000ffffa82224 */ /* 0x010fe400078e0000 */
[----:B------:R-:W4:Y:S01]  /*8070*/  LDL R0, [R1+0x220] ;  /* 0x0002200001007983 */ /* 0x000f220000100800 */
[----:B------:R-:W-:-:S03]  /*8080*/  @P2 IMAD.MOV.U32 R169, RZ, RZ, R2 ;  /* 0x000000ffffa92224 */ /* 0x000fc600078e0002 */
[----:B------:R-:W4:Y:S01]  /*8090*/  LDL R2, [R1+0x21c] ;  /* 0x00021c0001027983 */ /* 0x000f220000100800 */
[C---:B------:R-:W-:Y:S02]  /*80a0*/  ISETP.GT.AND P0, PT, R167.reuse, 0x2d, PT ;  /* 0x0000002da700780c */ /* 0x040fe40003f04270 */
[----:B------:R-:W-:Y:S02]  /*80b0*/  PRMT R239, RZ, 0x7610, R239 ;  /* 0x00007610ffef7816 */ /* 0x000fe400000000ef */
[----:B------:R-:W-:Y:S02]  /*80c0*/  ISETP.GT.AND P1, PT, R167, 0x2e, PT ;  /* 0x0000002ea700780c */ /* 0x000fe40003f24270 */
[----:B------:R-:W-:Y:S02]  /*80d0*/  PRMT R238, RZ, 0x7610, R238 ;  /* 0x00007610ffee7816 */ /* 0x000fe400000000ee */
[----:B------:R0:W4:Y:S01]  /*80e0*/  @P2 LDG.E.U16 R239, desc[UR6][R168.64] ;  /* 0x00000006a8ef2981 */ /* 0x000122000c1e1500 */
[----:B------:R-:W-:-:S04]  /*80f0*/  PRMT R237, RZ, 0x7610, R237 ;  /* 0x00007610ffed7816 */ /* 0x000fc800000000ed */
[----:B0-----:R-:W-:Y:S02]  /*8100*/  @P0 IMAD.MOV.U32 R168, RZ, RZ, R166 ;  /* 0x000000ffffa80224 */ /* 0x001fe400078e00a6 */
[----:B------:R-:W-:Y:S01]  /*8110*/  @P0 IMAD.MOV.U32 R169, RZ, RZ, R184 ;  /* 0x000000ffffa90224 */ /* 0x000fe200078e00b8 */
[----:B------:R-:W4:Y:S04]  /*8120*/  LDL R166, [R1+0x218] ;  /* 0x0002180001a67983 */ /* 0x000f280000100800 */
[----:B------:R0:W4:Y:S04]  /*8130*/  @P0 LDG.E.U16 R238, desc[UR6][R168.64] ;  /* 0x00000006a8ee0981 */ /* 0x000128000c1e1500 */
[----:B------:R-:W4:Y:S01]  /*8140*/  LDL R184, [R1+0x214] ;  /* 0x0002140001b87983 */ /* 0x000f220000100800 */
[----:B0-----:R-:W-:-:S02]  /*8150*/  @P0 IMAD.MOV.U32 R168, RZ, RZ, R6 ;  /* 0x000000ffffa80224 */ /* 0x001fc400078e0006 */
[----:B------:R-:W-:Y:S01]  /*8160*/  @P0 IMAD.MOV.U32 R169, RZ, RZ, R165 ;  /* 0x000000ffffa90224 */ /* 0x000fe200078e00a5 */
[----:B------:R-:W-:Y:S01]  /*8170*/  PRMT R236, RZ, 0x7610, R236 ;  /* 0x00007610ffec7816 */ /* 0x000fe200000000ec */
[----:B------:R-:W4:Y:S04]  /*8180*/  LDL R165, [R1+0x1fc] ;  /* 0x0001fc0001a57983 */ /* 0x000f280000100800 */
[----:B------:R3:W4:Y:S04]  /*8190*/  @P0 LDG.E.U16 R237, desc[UR6][R168.64] ;  /* 0x00000006a8ed0981 */ /* 0x000728000c1e1500 */
[----:B------:R-:W4:Y:S01]  /*81a0*/  LDL R6, [R1+0x200] ;  /* 0x0002000001067983 */ /* 0x000f220000100800 */
[----:B---3--:R-:W-:-:S03]  /*81b0*/  @P1 IMAD.MOV.U32 R168, RZ, RZ, R3 ;  /* 0x000000ffffa81224 */ /* 0x008fc600078e0003 */
        /* <DEDUP_REMOVED lines=15> */
[----:B------:R-:W4:Y:S01]  /*82b0*/  LDL R166, [R1+0x1f0] ;  /* 0x0001f00001a67983 */ /* 0x000f220000100800 */
[----:B------:R-:W-:-:S03]  /*82c0*/  @P2 IMAD.MOV.U32 R169, RZ, RZ, R184 ;  /* 0x000000ffffa92224 */ /* 0x000fc600078e00b8 */
[----:B------:R-:W4:Y:S04]  /*82d0*/  LDL R184, [R1+0x1ec] ;  /* 0x0001ec0001b87983 */ /* 0x000f280000100800 */
[----:B------:R3:W4:Y:S01]  /*82e0*/  @P2 LDG.E.U16 R234, desc[UR6][R168.64] ;  /* 0x00000006a8ea2981 */ /* 0x000722000c1e1500 */
[----:B------:R-:W-:Y:S02]  /*82f0*/  PRMT R204, RZ, 0x7610, R204 ;  /* 0x00007610ffcc7816 */ /* 0x000fe400000000cc */
[----:B------:R-:W-:Y:S02]  /*8300*/  ISETP.GT.AND P1, PT, R167, 0x31, PT ;  /* 0x00000031a700780c */ /* 0x000fe40003f24270 */
[----:B------:R-:W-:Y:S01]  /*8310*/  PRMT R203, RZ, 0x7610, R203 ;  /* 0x00007610ffcb7816 */ /* 0x000fe200000000cb */
[----:B---3--:R-:W-:-:S02]  /*8320*/  @P2 IMAD.MOV.U32 R168, RZ, RZ, R3 ;  /* 0x000000ffffa82224 */ /* 0x008fc400078e0003 */
[----:B------:R-:W3:Y:S01]  /*8330*/  LDL R3, [R1+0x1e8] ;  /* 0x0001e80001037983 */ /* 0x000ee20000100800 */
[----:B--2---:R-:W-:-:S03]  /*8340*/  @P2 IMAD.MOV.U32 R169, RZ, RZ, R5 ;  /* 0x000000ffffa92224 */ /* 0x004fc600078e0005 */
[----:B------:R-:W2:Y:S04]  /*8350*/  LDL R5, [R1+0x1e4] ;  /* 0x0001e40001057983 */ /* 0x000ea80000100800 */
[----:B------:R0:W2:Y:S02]  /*8360*/  @P2 LDG.E.U16 R233, desc[UR6][R168.64] ;  /* 0x00000006a8e92981 */ /* 0x0000a4000c1e1500 */
[----:B0-----:R-:W-:Y:S02]  /*8370*/  @P0 IMAD.MOV.U32 R168, RZ, RZ, R185 ;  /* 0x000000ffffa80224 */ /* 0x001fe400078e00b9 */
[----:B------:R-:W-:Y:S01]  /*8380*/  @P0 IMAD.MOV.U32 R169, RZ, RZ, R186 ;  /* 0x000000ffffa90224 */ /* 0x000fe200078e00ba */
[----:B------:R-:W-:Y:S01]  /*8390*/  PRMT R232, RZ, 0x7610, R232 ;  /* 0x00007610ffe87816 */ /* 0x000fe200000000e8 */
[----:B------:R-:W2:Y:S04]  /*83a0*/  LDL R186, [R1+0x144] ;  /* 0x0001440001ba7983 */ /* 0x000ea80000100800 */
[----:B------:R0:W2:Y:S01]  /*83b0*/  @P0 LDG.E.U16 R204, desc[UR6][R168.64] ;  /* 0x00000006a8cc0981 */ /* 0x0000a2000c1e1500 */
[----:B------:R-:W-:-:S02]  /*83c0*/  PRMT R230, RZ, 0x7610, R230 ;  /* 0x00007610ffe67816 */ /* 0x000fc400000000e6 */
[----:B------:R-:W-:Y:S01]  /*83d0*/  PRMT R228, RZ, 0x7610, R228 ;  /* 0x00007610ffe47816 */ /* 0x000fe200000000e4 */
[----:B------:R-:W2:Y:S01]  /*83e0*/  LDL R185, [R1+0x148] ;  /* 0x0001480001b97983 */ /* 0x000ea20000100800 */
        /* <DEDUP_REMOVED lines=14> */
[----:B------:R-:W4:Y:S04]  /*84d0*/  LDL R184, [R1+0x1cc] ;  /* 0x0001cc0001b87983 */ /* 0x000f280000100800 */
[----:B------:R3:W4:Y:S01]  /*84e0*/  @P1 LDG.E.U16 R230, desc[UR6][R168.64] ;  /* 0x00000006a8e61981 */ /* 0x000722000c1e1500 */
[----:B------:R-:W-:-:S02]  /*84f0*/  ISETP.GT.AND P1, PT, R167, 0x33, PT ;  /* 0x00000033a700780c */ /* 0x000fc40003f24270 */
[----:B------:R-:W-:Y:S01]  /*8500*/  PRMT R227, RZ, 0x7610, R227 ;  /* 0x00007610ffe37816 */ /* 0x000fe200000000e3 */
[----:B---3--:R-:W-:Y:S02]  /*8510*/  @P0 IMAD.MOV.U32 R168, RZ, RZ, R3 ;  /* 0x000000ffffa80224 */ /* 0x008fe400078e0003 */
[----:B------:R-:W3:Y:S01]  /*8520*/  LDL R3, [R1+0x1c8] ;  /* 0x0001c80001037983 */ /* 0x000ee20000100800 */
[----:B--2---:R-:W-:-:S03]  /*8530*/  @P0 IMAD.MOV.U32 R169, RZ, RZ, R5 ;  /* 0x000000ffffa90224 */ /* 0x004fc600078e0005 */
[----:B------:R-:W2:Y:S04]  /*8540*/  LDL R5, [R1+0x1c4] ;  /* 0x0001c40001057983 */ /* 0x000ea80000100800 */
[----:B------:R0:W2:Y:S02]  /*8550*/  @P0 LDG.E.U16 R228, desc[UR6][R168.64] ;  /* 0x00000006a8e40981 */ /* 0x0000a4000c1e1500 */
[----:B0-----:R-:W-:Y:S02]  /*8560*/  @P0 IMAD.MOV.U32 R168, RZ, RZ, R6 ;  /* 0x000000ffffa80224 */ /* 0x001fe400078e0006 */
[----:B------:R-:W2:Y:S01]  /*8570*/  LDL R6, [R1+0x1c0] ;  /* 0x0001c00001067983 */ /* 0x000ea20000100800 */
[----:B------:R-:W-:-:S03]  /*8580*/  @P0 IMAD.MOV.U32 R169, RZ, RZ, R165 ;  /* 0x000000ffffa90224 */ /* 0x000fc600078e00a5 */
[----:B------:R-:W2:Y:S04]  /*8590*/  LDL R165, [R1+0x1bc] ;  /* 0x0001bc0001a57983 */ /* 0x000ea80000100800 */
[----:B------:R4:W2:Y:S02]  /*85a0*/  @P0 LDG.E.U16 R227, desc[UR6][R168.64] ;  /* 0x00000006a8e30981 */ /* 0x0008a4000c1e1500 */
[----:B----4-:R-:W-:Y:S02]  /*85b0*/  @P1 IMAD.MOV.U32 R168, RZ, RZ, R0 ;  /* 0x000000ffffa81224 */ /* 0x010fe400078e0000 */
[----:B------:R-:W4:Y:S01]  /*85c0*/  LDL R0, [R1+0x188] ;  /* 0x0001880001007983 */ /* 0x000f220000100800 */
[----:B------:R-:W-:-:S03]  /*85d0*/  @P1 IMAD.MOV.U32 R169, RZ, RZ, R2 ;  /* 0x000000ffffa91224 */ /* 0x000fc600078e0002 */
[----:B------:R-:W4:Y:S01]  /*85e0*/  LDL R2, [R1+0x184] ;  /* 0x0001840001027983 */ /* 0x000f220000100800 */
[----:B------:R-:W-:Y:S02]  /*85f0*/  PRMT R226, RZ, 0x7610, R226 ;  /* 0x00007610ffe27816 */ /* 0x000fe400000000e2 */
[C---:B------:R-:W-:Y:S02]  /*8600*/  ISETP.GT.AND P0, PT, R167.reuse, 0x34, PT ;  /* 0x00000034a700780c */ /* 0x040fe40003f04270 */
[----:B------:R-:W-:Y:S02]  /*8610*/  PRMT R225, RZ, 0x7610, R225 ;  /* 0x00007610ffe17816 */ /* 0x000fe400000000e1 */
[----:B------:R0:W4:Y:S01]  /*8620*/  @P1 LDG.E.U16 R226, desc[UR6][R168.64] ;  /* 0x00000006a8e21981 */ /* 0x000122000c1e1500 */
[----:B------:R-:W-:Y:S01]  /*8630*/  PRMT R224, RZ, 0x7610, R224 ;  /* 0x00007610ffe07816 */ /* 0x000fe200000000e0 */
        /* <DEDUP_REMOVED lines=22> */
[----:B------:R-:W-:Y:S02]  /*87a0*/  ISETP.GT.AND P0, PT, R167, 0x35, PT ;  /* 0x00000035a700780c */ /* 0x000fe40003f04270 */
[----:B------:R-:W-:Y:S02]  /*87b0*/  PRMT R201, RZ, 0x7610, R201 ;  /* 0x00007610ffc97816 */ /* 0x000fe400000000c9 */
[----:B------:R0:W4:Y:S01]  /*87c0*/  @P1 LDG.E.U16 R202, desc[UR6][R168.64] ;  /* 0x00000006a8ca1981 */ /* 0x000122000c1e1500 */
[----:B------:R-:W-:Y:S01]  /*87d0*/  PRMT R222, RZ, 0x7610, R222 ;  /* 0x00007610ffde7816 */ /* 0x000fe200000000de */
[----:B0-----:R-:W-:Y:S02]  /*87e0*/  @P1 IMAD.MOV.U32 R168, RZ, RZ, R166 ;  /* 0x000000ffffa81224 */ /* 0x001fe400078e00a6 */
[----:B------:R-:W4:Y:S01]  /*87f0*/  LDL R166, [R1+0x1a0] ;  /* 0x0001a00001a67983 */ /* 0x000f220000100800 */
[----:B------:R-:W-:-:S03]  /*8800*/  @P1 IMAD.MOV.U32 R169, RZ, RZ, R184 ;  /* 0x000000ffffa91224 */ /* 0x000fc600078e00b8 */
[----:B------:R-:W4:Y:S04]  /*8810*/  LDL R184, [R1+0x19c] ;  /* 0x00019c0001b87983 */ /* 0x000f280000100800 */
[----:B------:R3:W4:Y:S01]  /*8820*/  @P1 LDG.E.U16 R201, desc[UR6][R168.64] ;  /* 0x00000006a8c91981 */ /* 0x000722000c1e1500 */
[----:B------:R-:W-:Y:S02]  /*8830*/  ISETP.GT.AND P1, PT, R167, 0x36, PT ;  /* 0x00000036a700780c */ /* 0x000fe40003f24270 */
        /* <DEDUP_REMOVED lines=46> */
[----:B0-----:R-:W-:Y:S01]  /*8b20*/  @P1 IMAD.MOV.U32 R168, RZ, RZ, R166 ;  /* 0x000000ffffa81224 */ /* 0x001fe200078e00a6 */
[----:B------:R-:W-:Y:S01]  /*8b30*/  PRMT R182, RZ, 0x7610, R182 ;  /* 0x00007610ffb67816 */ /* 0x000fe200000000b6 */
[----:B------:R-:W4:Y:S01]  /*8b40*/  LDL R166, [R1+0x138] ;  /* 0x0001380001a67983 */ /* 0x000f220000100800 */
[----:B------:R-:W-:Y:S01]  /*8b50*/  @P1 IMAD.MOV.U32 R169, RZ, RZ, R184 ;  /* 0x000000ffffa91224 */ /* 0x000fe200078e00b8 */
[----:B------:R-:W-:-:S02]  /*8b60*/  PRMT R181, RZ, 0x7610, R181 ;  /* 0x00007610ffb57816 */ /* 0x000fc400000000b5 */
[----:B------:R-:W4:Y:S04]  /*8b70*/  LDL R184, [R1+0x134] ;  /* 0x0001340001b87983 */ /* 0x000f280000100800 */
[----:B------:R3:W4:Y:S01]  /*8b80*/  @P1 LDG.E.U16 R214, desc[UR6][R168.64] ;  /* 0x00000006a8d61981 */ /* 0x000722000c1e1500 */
[----:B------:R-:W-:Y:S01]  /*8b90*/  ISETP.GT.AND P1, PT, R167, 0x3b, PT ;  /* 0x0000003ba700780c */ /* 0x000fe20003f24270 */
[----:B---3--:R-:W-:Y:S02]  /*8ba0*/  @P0 IMAD.MOV.U32 R168, RZ, RZ, R3 ;  /* 0x000000ffffa80224 */ /* 0x008fe400078e0003 */
[----:B------:R-:W3:Y:S01]  /*8bb0*/  LDL R3, [R1+0x150] ;  /* 0x0001500001037983 */ /* 0x000ee20000100800 */
[----:B--2---:R-:W-:-:S03]  /*8bc0*/  @P0 IMAD.MOV.U32 R169, RZ, RZ, R5 ;  /* 0x000000ffffa90224 */ /* 0x004fc600078e0005 */
[----:B------:R-:W2:Y:S04]  /*8bd0*/  LDL R5, [R1+0x14c] ;  /* 0x00014c0001057983 */ /* 0x000ea80000100800 */
[----:B------:R0:W2:Y:S02]  /*8be0*/  @P0 LDG.E.U16 R183, desc[UR6][R168.64] ;  /* 0x00000006a8b70981 */ /* 0x0000a4000c1e1500 */
[----:B0-----:R-:W-:Y:S01]  /*8bf0*/  @P0 IMAD.MOV.U32 R168, RZ, RZ, R6 ;  /* 0x000000ffffa80224 */ /* 0x001fe200078e0006 */
[----:B------:R-:W-:Y:S01]  /*8c00*/  PRMT R180, RZ, 0x7610, R180 ;  /* 0x00007610ffb47816 */ /* 0x000fe200000000b4 */
        /* <DEDUP_REMOVED lines=8> */
[----:B------:R-:W-:-:S03]  /*8c90*/  ISETP.GT.AND P0, PT, R167, 0x3c, PT ;  /* 0x0000003ca700780c */ /* 0x000fc60003f04270 */
[----:B------:R3:W4:Y:S01]  /*8ca0*/  @P1 LDG.E.U16 R181, desc[UR6][R168.64] ;  /* 0x00000006a8b51981 */ /* 0x000722000c1e1500 */
[----:B------:R-:W-:Y:S02]  /*8cb0*/  PRMT R179, RZ, 0x7610, R179 ;  /* 0x00007610ffb37816 */ /* 0x000fe400000000b3 */
[----:B------:R-:W-:Y:S01]  /*8cc0*/  PRMT R178, RZ, 0x7610, R178 ;  /* 0x00007610ffb27816 */ /* 0x000fe200000000b2 */
[----:B---3--:R-:W-:Y:S02]  /*8cd0*/  @P1 IMAD.MOV.U32 R168, RZ, RZ, R3 ;  /* 0x000000ffffa81224 */ /* 0x008fe400078e0003 */
[----:B------:R-:W3:Y:S01]  /*8ce0*/  LDL R3, [R1+0x128] ;  /* 0x0001280001037983 */ /* 0x000ee20000100800 */
[----:B--2---:R-:W-:-:S03]  /*8cf0*/  @P1 IMAD.MOV.U32 R169, RZ, RZ, R5 ;  /* 0x000000ffffa91224 */ /* 0x004fc600078e0005 */
[----:B------:R-:W2:Y:S04]  /*8d00*/  LDL R5, [R1+0x124] ;  /* 0x0001240001057983 */ /* 0x000ea80000100800 */
[----:B------:R0:W2:Y:S02]  /*8d10*/  @P1 LDG.E.U16 R180, desc[UR6][R168.64] ;  /* 0x00000006a8b41981 */ /* 0x0000a4000c1e1500 */
[----:B0-----:R-:W-:Y:S02]  /*8d20*/  @P0 IMAD.MOV.U32 R168, RZ, RZ, R185 ;  /* 0x000000ffffa80224 */ /* 0x001fe400078e00b9 */
[----:B------:R-:W-:Y:S01]  /*8d30*/  @P0 IMAD.MOV.U32 R169, RZ, RZ, R186 ;  /* 0x000000ffffa90224 */ /* 0x000fe200078e00ba */
[----:B------:R-:W-:Y:S01]  /*8d40*/  ISETP.GT.AND P1, PT, R167, 0x3d, PT ;  /* 0x0000003da700780c */ /* 0x000fe20003f24270 */
[----:B------:R-:W2:Y:S04]  /*8d50*/  LDL R186, [R1+0x10c] ;  /* 0x00010c0001ba7983 */ /* 0x000ea80000100800 */
[----:B------:R4:W2:Y:S01]  /*8d60*/  @P0 LDG.E.U16 R179, desc[UR6][R168.64] ;  /* 0x00000006a8b30981 */ /* 0x0008a2000c1e1500 */
[----:B------:R-:W-:-:S02]  /*8d70*/  PRMT R177, RZ, 0x7610, R177 ;  /* 0x00007610ffb17816 */ /* 0x000fc400000000b1 */
[----:B------:R-:W-:Y:S01]  /*8d80*/  PRMT R176, RZ, 0x7610, R176 ;  /* 0x00007610ffb07816 */ /* 0x000fe200000000b0 */
[----:B------:R-:W2:Y:S01]  /*8d90*/  LDL R185, [R1+0x110] ;  /* 0x0001100001b97983 */ /* 0x000ea20000100800 */
[----:B----4-:R-:W-:-:S03]  /*8da0*/  @P0 IMAD.MOV.U32 R168, RZ, RZ, R0 ;  /* 0x000000ffffa80224 */ /* 0x010fc600078e0000 */
[----:B------:R-:W4:Y:S01]  /*8db0*/  LDL R0, [R1+0x120] ;  /* 0x0001200001007983 */ /* 0x000f220000100800 */
[----:B------:R-:W-:-:S03]  /*8dc0*/  @P0 IMAD.MOV.U32 R169, RZ, RZ, R2 ;  /* 0x000000ffffa90224 */ /* 0x000fc600078e0002 */
[----:B------:R-:W4:Y:S04]  /*8dd0*/  LDL R2, [R1+0x11c] ;  /* 0x00011c0001027983 */ /* 0x000f280000100800 */
[----:B------:R0:W4:Y:S02]  /*8de0*/  @P0 LDG.E.U16 R178, desc[UR6][R168.64] ;  /* 0x00000006a8b20981 */ /* 0x000124000c1e1500 */
[----:B0-----:R-:W-:Y:S02]  /*8df0*/  @P1 IMAD.MOV.U32 R168, RZ, RZ, R166 ;  /* 0x000000ffffa81224 */ /* 0x001fe400078e00a6 */
[----:B------:R-:W4:Y:S01]  /*8e00*/  LDL R166, [R1+0x118] ;  /* 0x0001180001a67983 */ /* 0x000f220000100800 */
[----:B------:R-:W-:Y:S01]  /*8e10*/  ISETP.GT.AND P0, PT, R167, 0x3e, PT ;  /* 0x0000003ea700780c */ /* 0x000fe20003f04270 */
[----:B------:R-:W-:Y:S01]  /*8e20*/  @P1 IMAD.MOV.U32 R169, RZ, RZ, R184 ;  /* 0x000000ffffa91224 */ /* 0x000fe200078e00b8 */
[----:B------:R-:W-:Y:S01]  /*8e30*/  PRMT R175, RZ, 0x7610, R175 ;  /* 0x00007610ffaf7816 */ /* 0x000fe200000000af */
[----:B------:R-:W4:Y:S04]  /*8e40*/  LDL R184, [R1+0x104] ;  /* 0x0001040001b87983 */ /* 0x000f280000100800 */
[----:B------:R0:W4:Y:S02]  /*8e50*/  @P1 LDG.E.U16 R177, desc[UR6][R168.64] ;  /* 0x00000006a8b11981 */ /* 0x000124000c1e1500 */
[----:B0-----:R-:W-:-:S02]  /*8e60*/  @P1 IMAD.MOV.U32 R168, RZ, RZ, R6 ;  /* 0x000000ffffa81224 */ /* 0x001fc400078e0006 */
[----:B------:R-:W-:Y:S01]  /*8e70*/  @P1 IMAD.MOV.U32 R169, RZ, RZ, R165 ;  /* 0x000000ffffa91224 */ /* 0x000fe200078e00a5 */
[----:B------:R-:W4:Y:S04]  /*8e80*/  LDL R6, [R1+0xfc] ;  /* 0x0000fc0001067983 */ /* 0x000f280000100800 */
[----:B------:R3:W4:Y:S04]  /*8e90*/  @P1 LDG.E.U16 R176, desc[UR6][R168.64] ;  /* 0x00000006a8b01981 */ /* 0x000728000c1e1500 */
[----:B------:R-:W4:Y:S01]  /*8ea0*/  LDL R165, [R1+0x108] ;  /* 0x0001080001a57983 */ /* 0x000f220000100800 */
[----:B------:R-:W-:-:S02]  /*8eb0*/  ISETP.GT.AND P1, PT, R167, 0x3f, PT ;  /* 0x0000003fa700780c */ /* 0x000fc40003f24270 */
[----:B------:R-:W-:Y:S01]  /*8ec0*/  PRMT R174, RZ, 0x7610, R174 ;  /* 0x00007610ffae7816 */ /* 0x000fe200000000ae */
[----:B---3--:R-:W-:Y:S02]  /*8ed0*/  @P0 IMAD.MOV.U32 R168, RZ, RZ, R3 ;  /* 0x000000ffffa80224 */ /* 0x008fe400078e0003 */
[----:B--2---:R-:W-:Y:S02]  /*8ee0*/  @P0 IMAD.MOV.U32 R169, RZ, RZ, R5 ;  /* 0x000000ffffa90224 */ /* 0x004fe400078e0005 */
[----:B------:R-:W2:Y:S04]  /*8ef0*/  LDL R5, [R1+0x100] ;  /* 0x0001000001057983 */ /* 0x000ea80000100800 */
[----:B------:R4:W3:Y:S04]  /*8f00*/  @P0 LDG.E.U16 R175, desc[UR6][R168.64] ;  /* 0x00000006a8af0981 */ /* 0x0008e8000c1e1500 */
[----:B------:R-:W3:Y:S01]  /*8f10*/  LDL.LU R3, [R1+0x58] ;  /* 0x0000580001037983 */ /* 0x000ee20000300800 */
[----:B----4-:R-:W-:-:S02]  /*8f20*/  @P0 IMAD.MOV.U32 R168, RZ, RZ, R0 ;  /* 0x000000ffffa80224 */ /* 0x010fc400078e0000 */
[----:B------:R-:W0:Y:S01]  /*8f30*/  S2R R0, SR_TID.X ;  /* 0x0000000000007919 */ /* 0x000e220000002100 */
[----:B------:R-:W-:Y:S02]  /*8f40*/  @P0 IMAD.MOV.U32 R169, RZ, RZ, R2 ;  /* 0x000000ffffa90224 */ /* 0x000fe400078e0002 */
[----:B------:R-:W4:Y:S04]  /*8f50*/  LDL.LU R2, [R1+0x2c] ;  /* 0x00002c0001027983 */ /* 0x000f280000300800 */
[----:B------:R1:W4:Y:S02]  /*8f60*/  @P0 LDG.E.U16 R174, desc[UR6][R168.64] ;  /* 0x00000006a8ae0981 */ /* 0x000324000c1e1500 */
[----:B-1----:R-:W-:Y:S01]  /*8f70*/  @P1 IMAD.MOV.U32 R168, RZ, RZ, R166 ;  /* 0x000000ffffa81224 */ /* 0x002fe200078e00a6 */
[----:B0-----:R-:W-:-:S04]  /*8f80*/  LOP3.LUT R0, R0, 0x3f, RZ, 0xc0, !PT ;  /* 0x0000003f00007812 */ /* 0x001fc800078ec0ff */
[----:B------:R-:W-:Y:S02]  /*8f90*/  ISETP.GE.AND P0, PT, R0, R167, PT ;  /* 0x000000a70000720c */ /* 0x000fe40003f06270 */
[----:B------:R-:W4:Y:S04]  /*8fa0*/  LDL.LU R0, [R1] ;  /* 0x0000000001007983 */ /* 0x000f280000300800 */
[----:B------:R-:W3:Y:S04]  /*8fb0*/  LDL R189, [R1+0xf4] ;  /* 0x0000f40001bd7983 */ /* 0x000ee80000100800 */
[----:B------:R-:W4:Y:S01]  /*8fc0*/  LDL R166, [R1+0xf8] ;  /* 0x0000f80001a67983 */ /* 0x000f220000100800 */
[----:B------:R-:W-:Y:S01]  /*8fd0*/  PRMT R173, RZ, 0x7610, R173 ;  /* 0x00007610ffad7816 */ /* 0x000fe200000000ad */
[----:B------:R-:W-:Y:S01]  /*8fe0*/  @P1 IMAD.MOV.U32 R169, RZ, RZ, R187 ;  /* 0x000000ffffa91224 */ /* 0x000fe200078e00bb */
[----:B------:R-:W-:Y:S01]  /*8ff0*/  PRMT R172, RZ, 0x7610, R172 ;  /* 0x00007610ffac7816 */ /* 0x000fe200000000ac */
[----:B------:R-:W4:Y:S04]  /*9000*/  LDL R192, [R1+0xec] ;  /* 0x0000ec0001c07983 */ /* 0x000f280000100800 */
[----:B------:R0:W4:Y:S04]  /*9010*/  @P1 LDG.E.U16 R173, desc[UR6][R168.64] ;  /* 0x00000006a8ad1981 */ /* 0x000128000c1e1500 */
[----:B------:R-:W4:Y:S01]  /*9020*/  LDL R187, [R1+0xf0] ;  /* 0x0000f00001bb7983 */ /* 0x000f220000100800 */
[----:B------:R-:W-:-:S03]  /*9030*/  PRMT R171, RZ, 0x7610, R171 ;  /* 0x00007610ffab7816 */ /* 0x000fc600000000ab */
[----:B------:R-:W4:Y:S01]  /*9040*/  LDL R191, [R1+0xd4] ;  /* 0x0000d40001bf7983 */ /* 0x000f220000100800 */
[----:B0-----:R-:W-:Y:S02]  /*9050*/  @P1 IMAD.MOV.U32 R168, RZ, RZ, R185 ;  /* 0x000000ffffa81224 */ /* 0x001fe400078e00b9 */
[----:B------:R-:W-:Y:S01]  /*9060*/  @P1 IMAD.MOV.U32 R169, RZ, RZ, R186 ;  /* 0x000000ffffa91224 */ /* 0x000fe200078e00ba */
[----:B------:R-:W4:Y:S04]  /*9070*/  LDL R190, [R1+0xd8] ;  /* 0x0000d80001be7983 */ /* 0x000f280000100800 */
[----:B------:R0:W4:Y:S01]  /*9080*/  @P1 LDG.E.U16 R172, desc[UR6][R168.64] ;  /* 0x00000006a8ac1981 */ /* 0x000122000c1e1500 */
[----:B------:R-:W-:Y:S01]  /*9090*/  BAR.SYNC.DEFER_BLOCKING 0x0 ;  /* 0x0000000000007b1d */ /* 0x000fe20000010000 */
[----:B0-----:R-:W-:-:S05]  /*90a0*/  @!P0 IMAD.MOV.U32 R168, RZ, RZ, R165 ;  /* 0x000000ffffa88224 */ /* 0x001fca00078e00a5 */
[----:B------:R-:W4:Y:S04]  /*90b0*/  LDL R186, [R1+0xe4] ;  /* 0x0000e40001ba7983 */ /* 0x000f280000100800 */
[----:B------:R-:W4:Y:S01]  /*90c0*/  LDL R165, [R1+0xe8] ;  /* 0x0000e80001a57983 */ /* 0x000f220000100800 */
[----:B------:R-:W-:Y:S02]  /*90d0*/  @!P0 IMAD.MOV.U32 R169, RZ, RZ, R184 ;  /* 0x000000ffffa98224 */ /* 0x000fe400078e00b8 */
[----:B------:R-:W-:Y:S02]  /*90e0*/  @!P0 IMAD.MOV.U32 R185, RZ, RZ, R6 ;  /* 0x000000ffffb98224 */ /* 0x000fe400078e0006 */
[----:B------:R-:W4:Y:S04]  /*90f0*/  LDL R6, [R1+0xdc] ;  /* 0x0000dc0001067983 */ /* 0x000f280000100800 */
[----:B------:R0:W4:Y:S02]  /*9100*/  @!P0 LDG.E.U16 R171, desc[UR6][R168.64] ;  /* 0x00000006a8ab8981 */ /* 0x000124000c1e1500 */
[----:B0-----:R-:W-:Y:S01]  /*9110*/  PRMT R169, RZ, 0x7610, R169 ;  /* 0x00007610ffa97816 */ /* 0x001fe200000000a9 */
[----:B--2---:R-:W-:-:S02]  /*9120*/  @!P0 IMAD.MOV.U32 R184, RZ, RZ, R5 ;  /* 0x000000ffffb88224 */ /* 0x004fc400078e0005 */
[----:B------:R-:W2:Y:S04]  /*9130*/  LDL R5, [R1+0xe0] ;  /* 0x0000e00001057983 */ /* 0x000ea80000100800 */
[----:B------:R3:W2:Y:S02]  /*9140*/  @!P0 LDG.E.U16 R169, desc[UR6][R184.64] ;  /* 0x00000006b8a98981 */ /* 0x0006a4000c1e1500 */
[----:B---3--:R-:W-:Y:S02]  /*9150*/  @!P0 IMAD.MOV.U32 R185, RZ, RZ, R189 ;  /* 0x000000ffffb98224 */ /* 0x008fe400078e00bd */
[----:B------:R-:W3:Y:S01]  /*9160*/  LDL R189, [R1+0xcc] ;  /* 0x0000cc0001bd7983 */ /* 0x000ee20000100800 */
[----:B----4-:R-:W-:-:S03]  /*9170*/  @!P0 IMAD.MOV.U32 R184, RZ, RZ, R166 ;  /* 0x000000ffffb88224 */ /* 0x010fc600078e00a6 */
[----:B------:R-:W4:Y:S01]  /*9180*/  LDL R166, [R1+0xd0] ;  /* 0x0000d00001a67983 */ /* 0x000f220000100800 */
[----:B------:R-:W-:Y:S02]  /*9190*/  PRMT R168, RZ, 0x7610, R168 ;  /* 0x00007610ffa87816 */ /* 0x000fe400000000a8 */
[----:B------:R-:W-:-:S04]  /*91a0*/  PRMT R167, RZ, 0x7610, R167 ;  /* 0x00007610ffa77816 */ /* 0x000fc800000000a7 */
[----:B------:R0:W4:Y:S01]  /*91b0*/  @!P0 LDG.E.U16 R168, desc[UR6][R184.64] ;  /* 0x00000006b8a88981 */ /* 0x000122000c1e1500 */
[----:B------:R-:W-:Y:S01]  /*91c0*/  PRMT R170, RZ, 0x7610, R170 ;  /* 0x00007610ffaa7816 */ /* 0x000fe200000000aa */
[----:B0-----:R-:W-:Y:S02]  /*91d0*/  @!P0 IMAD.MOV.U32 R184, RZ, RZ, R187 ;  /* 0x000000ffffb88224 */ /* 0x001fe400078e00bb */
[----:B------:R-:W-:-:S05]  /*91e0*/  @!P0 IMAD.MOV.U32 R185, RZ, RZ, R192 ;  /* 0x000000ffffb98224 */ /* 0x000fca00078e00c0 */
[----:B------:R0:W4:Y:S02]  /*91f0*/  @!P0 LDG.E.U16 R167, desc[UR6][R184.64] ;  /* 0x00000006b8a78981 */ /* 0x000124000c1e1500 */
[----:B0-----:R-:W-:Y:S02]  /*9200*/  @!P0 IMAD.MOV.U32 R185, RZ, RZ, R186 ;  /* 0x000000ffffb98224 */ /* 0x001fe400078e00ba */
[----:B------:R-:W-:Y:S02]  /*9210*/  @!P0 IMAD.MOV.U32 R184, RZ, RZ, R165 ;  /* 0x000000ffffb88224 */ /* 0x000fe400078e00a5 */
[----:B------:R-:W4:Y:S04]  /*9220*/  LDL R165, [R1+0xc8] ;  /* 0x0000c80001a57983 */ /* 0x000f280000100800 */
[----:B------:R0:W4:Y:S01]  /*9230*/  @!P0 LDG.E.U16 R170, desc[UR6][R184.64] ;  /* 0x00000006b8aa8981 */ /* 0x000122000c1e1500 */
[----:B------:R-:W-:-:S03]  /*9240*/  @!P0 IMAD.MOV.U32 R187, RZ, RZ, R6 ;  /* 0x000000ffffbb8224 */ /* 0x000fc600078e0006 */
[----:B------:R-:W4:Y:S01]  /*9250*/  LDL R6, [R1+0x9c] ;  /* 0x00009c0001067983 */ /* 0x000f220000100800 */
[----:B0-----:R-:W-:Y:S02]  /*9260*/  PRMT R184, RZ, 0x7610, R184 ;  /* 0x00007610ffb87816 */ /* 0x001fe400000000b8 */
[----:B------:R-:W-:Y:S01]  /*9270*/  PRMT R185, RZ, 0x7610, R185 ;  /* 0x00007610ffb97816 */ /* 0x000fe200000000b9 */
[----:B--2---:R-:W-:Y:S02]  /*9280*/  @!P0 IMAD.MOV.U32 R186, RZ, RZ, R5 ;  /* 0x000000ffffba8224 */ /* 0x004fe400078e0005 */
[----:B------:R-:W2:Y:S04]  /*9290*/  LDL R5, [R1+0xbc] ;  /* 0x0000bc0001057983 */ /* 0x000ea80000100800 */
[----:B------:R0:W2:Y:S02]  /*92a0*/  @!P0 LDG.E.U16 R184, desc[UR6][R186.64] ;  /* 0x00000006bab88981 */ /* 0x0000a4000c1e1500 */
[----:B0-----:R-:W-:-:S02]  /*92b0*/  @!P0 IMAD.MOV.U32 R186, RZ, RZ, R190 ;  /* 0x000000ffffba8224 */ /* 0x001fc400078e00be */
[----:B------:R-:W-:Y:S01]  /*92c0*/  @!P0 IMAD.MOV.U32 R187, RZ, RZ, R191 ;  /* 0x000000ffffbb8224 */ /* 0x000fe200078e00bf */
[----:B------:R-:W2:Y:S04]  /*92d0*/  LDL R190, [R1+0x94] ;  /* 0x0000940001be7983 */ /* 0x000ea80000100800 */
[----:B------:R0:W2:Y:S04]  /*92e0*/  @!P0 LDG.E.U16 R185, desc[UR6][R186.64] ;  /* 0x00000006bab98981 */ /* 0x0000a8000c1e1500 */
[----:B------:R-:W2:Y:S01]  /*92f0*/  LDL R191, [R1+0x8c] ;  /* 0x00008c0001bf7983 */ /* 0x000ea20000100800 */
[----:B0-----:R-:W-:Y:S01]  /*9300*/  PRMT R186, RZ, 0x7610, R186 ;  /* 0x00007610ffba7816 */ /* 0x001fe200000000ba */
[----:B---3--:R-:W-:-:S02]  /*9310*/  @!P0 IMAD.MOV.U32 R193, RZ, RZ, R189 ;  /* 0x000000ffffc18224 */ /* 0x008fc400078e00bd */
[----:B------:R-:W3:Y:S01]  /*9320*/  LDL R189, [R1+0x68] ;  /* 0x0000680001bd7983 */ /* 0x000ee20000100800 */
[----:B----4-:R-:W-:-:S03]  /*9330*/  @!P0 IMAD.MOV.U32 R192, RZ, RZ, R166 ;  /* 0x000000ffffc08224 */ /* 0x010fc600078e00a6 */
[----:B------:R-:W4:Y:S04]  /*9340*/  LDL R166, [R1+0x84] ;  /* 0x0000840001a67983 */ /* 0x000f280000100800 */
[----:B------:R0:W3:Y:S04]  /*9350*/  @!P0 LDG.E.U16 R186, desc[UR6][R192.64] ;  /* 0x00000006c0ba8981 */ /* 0x0000e8000c1e1500 */
[----:B------:R-:W2:Y:S01]  /*9360*/  LDL R193, [R1+0xc0] ;  /* 0x0000c00001c17983 */ /* 0x000ea20000100800 */
[----:B------:R-:W-:Y:S01]  /*9370*/  PRMT R187, RZ, 0x7610, R187 ;  /* 0x00007610ffbb7816 */ /* 0x000fe200000000bb */
[----:B0-----:R-:W-:-:S02]  /*9380*/  @!P0 IMAD.MOV.U32 R192, RZ, RZ, R165 ;  /* 0x000000ffffc08224 */ /* 0x001fc400078e00a5 */
[----:B------:R-:W3:Y:S04]  /*9390*/  LDL R165, [R1+0x60] ;  /* 0x0000600001a57983 */ /* 0x000ee80000100800 */
[----:B------:R0:W-:Y:S02]  /*93a0*/  STS.U16 [R4+UR4+0x4000], R194 ;  /* 0x004000c204007988 */ /* 0x0001e40008000404 */
[----:B0-----:R-:W-:Y:S02]  /*93b0*/  PRMT R194, RZ, 0x7610, R194 ;  /* 0x00007610ffc27816 */ /* 0x001fe400000000c2 */
[----:B------:R-:W-:Y:S04]  /*93c0*/  STS.U16 [R4+UR4], R213 ;  /* 0x000000d504007988 */ /* 0x000fe80008000404 */
[----:B------:R-:W-:Y:S04]  /*93d0*/  STS.U16 [R4+UR4+0x400], R195 ;  /* 0x000400c304007988 */ /* 0x000fe80008000404 */
        /* <DEDUP_REMOVED lines=13> */
[----:B--2---:R0:W2:Y:S02]  /*94b0*/  @!P0 LDG.E.U16 R187, desc[UR6][R192.64] ;  /* 0x00000006c0bb8981 */ /* 0x0040a4000c1e1500 */
[----:B0-----:R-:W-:-:S02]  /*94c0*/  @!P0 IMAD.MOV.U32 R193, RZ, RZ, R6 ;  /* 0x000000ffffc18224 */ /* 0x001fc400078e0006 */
[----:B------:R-:W2:Y:S01]  /*94d0*/  LDL R6, [R1+0x34] ;  /* 0x0000340001067983 */ /* 0x000ea20000100800 */
[----:B------:R-:W-:-:S03]  /*94e0*/  @!P0 IMAD.MOV.U32 R192, RZ, RZ, R5 ;  /* 0x000000ffffc08224 */ /* 0x000fc600078e0005 */
[----:B------:R-:W2:Y:S04]  /*94f0*/  LDL R5, [R1+0x8] ;  /* 0x0000080001057983 */ /* 0x000ea80000100800 */
[----:B------:R0:W2:Y:S02]  /*9500*/  @!P0 LDG.E.U16 R194, desc[UR6][R192.64] ;  /* 0x00000006c0c28981 */ /* 0x0000a4000c1e1500 */
[----:B0-----:R-:W-:Y:S01]  /*9510*/  @!P0 IMAD.MOV.U32 R193, RZ, RZ, R191 ;  /* 0x000000ffffc18224 */ /* 0x001fe200078e00bf */
[----:B------:R-:W-:-:S05]  /*9520*/  LOP3.LUT R191, R4, 0x10, RZ, 0x3c, !PT ;  /* 0x0000001004bf7812 */ /* 0x000fca00078e3cff */
[----:B------:R-:W-:Y:S04]  /*9530*/  STS.U16 [R191+UR4+0x80], R200 ;  /* 0x000080c8bf007988 */ /* 0x000fe80008000404 */
[----:B------:R-:W-:Y:S04]  /*9540*/  STS.U16 [R191+UR4+0x4080], R199 ;  /* 0x004080c7bf007988 */ /* 0x000fe80008000404 */
[----:B------:R-:W-:Y:S04]  /*9550*/  STS.U16 [R191+UR4+0x480], R198 ;  /* 0x000480c6bf007988 */ /* 0x000fe80008000404 */
[----:B------:R-:W-:Y:S04]  /*9560*/  STS.U16 [R191+UR4+0x4480], R197 ;  /* 0x004480c5bf007988 */ /* 0x000fe80008000404 */
[----:B------:R-:W-:Y:S04]  /*9570*/  STS.U16 [R191+UR4+0x880], R246 ;  /* 0x000880f6bf007988 */ /* 0x000fe80008000404 */
[----:B------:R0:W-:Y:S04]  /*9580*/  STS.U16 [R191+UR4+0x4880], R14 ;  /* 0x0048800ebf007988 */ /* 0x0001e80008000404 */
[----:B0-----:R-:W2:Y:S01]  /*9590*/  LDL.LU R14, [R1+0x5d4] ;  /* 0x0005d400010e7983 */ /* 0x001ea20000300800 */
[----:B------:R-:W-:Y:S01]  /*95a0*/  PRMT R195, RZ, 0x7610, R195 ;  /* 0x00007610ffc37816 */ /* 0x000fe200000000c3 */
[----:B------:R-:W-:Y:S01]  /*95b0*/  @!P0 IMAD.MOV.U32 R192, RZ, RZ, R190 ;  /* 0x000000ffffc08224 */ /* 0x000fe200078e00be */
[----:B------:R-:W-:-:S04]  /*95c0*/  PRMT R196, RZ, 0x7610, R196 ;  /* 0x00007610ffc47816 */ /* 0x000fc800000000c4 */
[----:B------:R4:W2:Y:S01]  /*95d0*/  @!P0 LDG.E.U16 R195, desc[UR6][R192.64] ;  /* 0x00000006c0c38981 */ /* 0x0008a2000c1e1500 */
[----:B------:R-:W-:Y:S01]  /*95e0*/  PRMT R212, RZ, 0x7610, R212 ;  /* 0x00007610ffd47816 */ /* 0x000fe200000000d4 */
[----:B----4-:R-:W-:Y:S02]  /*95f0*/  @!P0 IMAD.MOV.U32 R192, RZ, RZ, R166 ;  /* 0x000000ffffc08224 */ /* 0x010fe400078e00a6 */
[----:B---3--:R-:W-:-:S05]  /*9600*/  @!P0 IMAD.MOV.U32 R193, RZ, RZ, R189 ;  /* 0x000000ffffc18224 */ /* 0x008fca00078e00bd */
[----:B------:R0:W3:Y:S01]  /*9610*/  @!P0 LDG.E.U16 R196, desc[UR6][R192.64] ;  /* 0x00000006c0c48981 */ /* 0x0000e2000c1e1500 */
[----:B------:R-:W-:Y:S01]  /*9620*/  PRMT R211, RZ, 0x7610, R211 ;  /* 0x00007610ffd37816 */ /* 0x000fe200000000d3 */
[----:B0-----:R-:W-:Y:S02]  /*9630*/  @!P0 IMAD.MOV.U32 R192, RZ, RZ, R165 ;  /* 0x000000ffffc08224 */ /* 0x001fe400078e00a5 */
[----:B------:R-:W-:-:S05]  /*9640*/  @!P0 IMAD.MOV.U32 R193, RZ, RZ, R3 ;  /* 0x000000ffffc18224 */ /* 0x000fca00078e0003 */
[----:B------:R0:W4:Y:S01]  /*9650*/  @!P0 LDG.E.U16 R212, desc[UR6][R192.64] ;  /* 0x00000006c0d48981 */ /* 0x000122000c1e1500 */
[----:B------:R-:W-:Y:S01]  /*9660*/  PRMT R210, RZ, 0x7610, R210 ;  /* 0x00007610ffd27816 */ /* 0x000fe200000000d2 */
[----:B0-----:R-:W-:Y:S01]  /*9670*/  @!P0 IMAD.MOV.U32 R193, RZ, RZ, R2 ;  /* 0x000000ffffc18224 */ /* 0x001fe200078e0002 */
[----:B------:R-:W-:Y:S02]  /*9680*/  PRMT R209, RZ, 0x7610, R209 ;  /* 0x00007610ffd17816 */ /* 0x000fe400000000d1 */
[----:B------:R-:W-:Y:S02]  /*9690*/  PRMT R208, RZ, 0x7610, R208 ;  /* 0x00007610ffd07816 */ /* 0x000fe400000000d0 */
[----:B------:R-:W-:Y:S02]  /*96a0*/  PRMT R207, RZ, 0x7610, R207 ;  /* 0x00007610ffcf7816 */ /* 0x000fe400000000cf */
[----:B------:R-:W-:Y:S02]  /*96b0*/  PRMT R206, RZ, 0x7610, R206 ;  /* 0x00007610ffce7816 */ /* 0x000fe400000000ce */
[----:B------:R-:W-:-:S02]  /*96c0*/  PRMT R205, RZ, 0x7610, R205 ;  /* 0x00007610ffcd7816 */ /* 0x000fc400000000cd */
[----:B------:R-:W-:Y:S02]  /*96d0*/  PRMT R204, RZ, 0x7610, R204 ;  /* 0x00007610ffcc7816 */ /* 0x000fe400000000cc */
        /* <DEDUP_REMOVED lines=8> */
[----:B------:R-:W-:Y:S01]  /*9760*/  PRMT R246, RZ, 0x7610, R246 ;  /* 0x00007610fff67816 */ /* 0x000fe200000000f6 */
[----:B------:R0:W-:Y:S04]  /*9770*/  STS.U16 [R191+UR4+0xc80], R250 ;  /* 0x000c80fabf007988 */ /* 0x0001e80008000404 */
[----:B------:R1:W-:Y:S01]  /*9780*/  STS.U16 [R191+UR4+0x4c80], R252 ;  /* 0x004c80fcbf007988 */ /* 0x0003e20008000404 */
[----:B0-----:R-:W-:-:S02]  /*9790*/  PRMT R250, RZ, 0x7610, R250 ;  /* 0x00007610fffa7816 */ /* 0x001fc400000000fa */
[----:B-1----:R-:W-:Y:S01]  /*97a0*/  PRMT R252, RZ, 0x7610, R252 ;  /* 0x00007610fffc7816 */ /* 0x002fe200000000fc */
[----:B--2---:R-:W-:Y:S02]  /*97b0*/  @!P0 IMAD.MOV.U32 R192, RZ, RZ, R6 ;  /* 0x000000ffffc08224 */ /* 0x004fe400078e0006 */
[----:B------:R-:W2:Y:S04]  /*97c0*/  LDL.LU R6, [R1+0x518] ;  /* 0x0005180001067983 */ /* 0x000ea80000300800 */
[----:B------:R0:W3:Y:S04]  /*97d0*/  @!P0 LDG.E.U16 R211, desc[UR6][R192.64] ;  /* 0x00000006c0d38981 */ /* 0x0000e8000c1e1500 */
[----:B------:R-:W4:Y:S04]  /*97e0*/  LDL.LU R166, [R1+0x514] ;  /* 0x0005140001a67983 */ /* 0x000f280000300800 */
[----:B------:R-:W3:Y:S01]  /*97f0*/  LDL.LU R189, [R1+0xa8] ;  /* 0x0000a80001bd7983 */ /* 0x000ee20000300800 */
[----:B0-----:R-:W-:-:S02]  /*9800*/  @!P0 IMAD.MOV.U32 R192, RZ, RZ, R5 ;  /* 0x000000ffffc08224 */ /* 0x001fc400078e0005 */
[----:B------:R-:W-:Y:S01]  /*9810*/  @!P0 IMAD.MOV.U32 R193, RZ, RZ, R0 ;  /* 0x000000ffffc18224 */ /* 0x000fe200078e0000 */
[----:B------:R-:W3:Y:S04]  /*9820*/  LDL.LU R190, [R1+0xa4] ;  /* 0x0000a40001be7983 */ /* 0x000ee80000300800 */
[----:B------:R0:W3:Y:S04]  /*9830*/  @!P0 LDG.E.U16 R210, desc[UR6][R192.64] ;  /* 0x00000006c0d28981 */ /* 0x0000e8000c1e1500 */
[----:B------:R-:W3:Y:S04]  /*9840*/  LDL.LU R5, [R1+0x70] ;  /* 0x0000700001057983 */ /* 0x000ee80000300800 */
[----:B------:R-:W3:Y:S01]  /*9850*/  LDL.LU R165, [R1+0x6c] ;  /* 0x00006c0001a57983 */ /* 0x000ee20000300800 */
[----:B0-----:R-:W-:-:S02]  /*9860*/  @!P0 IMAD.MOV.U32 R192, RZ, RZ, R243 ;  /* 0x000000ffffc08224 */ /* 0x001fc400078e00f3 */
[----:B------:R-:W-:-:S05]  /*9870*/  @!P0 IMAD.MOV.U32 R193, RZ, RZ, R231 ;  /* 0x000000ffffc18224 */ /* 0x000fca00078e00e7 */
[----:B------:R0:W3:Y:S02]  /*9880*/  @!P0 LDG.E.U16 R209, desc[UR6][R192.64] ;  /* 0x00000006c0d18981 */ /* 0x0000e4000c1e1500 */
[----:B0-----:R-:W-:Y:S02]  /*9890*/  @!P0 IMAD.MOV.U32 R192, RZ, RZ, R229 ;  /* 0x000000ffffc08224 */ /* 0x001fe400078e00e5 */
        /* <DEDUP_REMOVED lines=46> */
[----:B------:R-:W3:Y:S04]  /*9b80*/  @!P0 LDG.E.U16 R252, desc[UR6][R192.64] ;  /* 0x00000006c0fc8981 */ /* 0x000ee8000c1e1500 */
[----:B------:R-:W2:Y:S04]  /*9b90*/  LDL.LU R192, [R1+0x14] ;  /* 0x0000140001c07983 */ /* 0x000ea80000300800 */
[----:B------:R-:W4:Y:S04]  /*9ba0*/  LDL.LU R193, [R1+0x10] ;  /* 0x0000100001c17983 */ /* 0x000f280000300800 */
[----:B--2---:R0:W-:Y:S04]  /*9bb0*/  STS.U16 [R191+UR4+0x1080], R192 ;  /* 0x001080c0bf007988 */ /* 0x0041e80008000404 */
[----:B----4-:R1:W-:Y:S04]  /*9bc0*/  STS.U16 [R191+UR4+0x5080], R193 ;  /* 0x005080c1bf007988 */ /* 0x0103e80008000404 */
[----:B------:R-:W-:Y:S04]  /*9bd0*/  STS.U16 [R191+UR4+0x1480], R248 ;  /* 0x001480f8bf007988 */ /* 0x000fe80008000404 */
[----:B------:R-:W-:Y:S04]  /*9be0*/  STS.U16 [R191+UR4+0x5480], R247 ;  /* 0x005480f7bf007988 */ /* 0x000fe80008000404 */
[----:B------:R-:W-:Y:S04]  /*9bf0*/  STS.U16 [R191+UR4+0x1880], R232 ;  /* 0x001880e8bf007988 */ /* 0x000fe80008000404 */
[----:B------:R-:W-:Y:S04]  /*9c00*/  STS.U16 [R191+UR4+0x5880], R230 ;  /* 0x005880e6bf007988 */ /* 0x000fe80008000404 */
[----:B------:R2:W-:Y:S04]  /*9c10*/  STS.U16 [R191+UR4+0x1c80], R215 ;  /* 0x001c80d7bf007988 */ /* 0x0005e80008000404 */
[----:B0-----:R-:W4:Y:S04]  /*9c20*/  LDL.LU R192, [R1+0x510] ;  /* 0x0005100001c07983 */ /* 0x001f280000300800 */
[----:B-1----:R-:W4:Y:S01]  /*9c30*/  LDL.LU R193, [R1+0x50c] ;  /* 0x00050c0001c17983 */ /* 0x002f220000300800 */
[----:B--2---:R-:W-:-:S03]  /*9c40*/  LOP3.LUT R215, R4, 0x10, RZ, 0x3c, !PT ;  /* 0x0000001004d77812 */ /* 0x004fc600078e3cff */
[----:B------:R-:W2:Y:S04]  /*9c50*/  LDL.LU R247, [R1+0x4] ;  /* 0x0000040001f77983 */ /* 0x000ea80000300800 */
[----:B------:R-:W4:Y:S04]  /*9c60*/  LDL.LU R232, [R1+0xc] ;  /* 0x00000c0001e87983 */ /* 0x000f280000300800 */
[----:B------:R-:W2:Y:S04]  /*9c70*/  LDL.LU R230, [R1+0x38] ;  /* 0x0000380001e67983 */ /* 0x000ea80000300800 */
[----:B------:R-:W4:Y:S04]  /*9c80*/  LDL.LU R191, [R1+0x5d0] ;  /* 0x0005d00001bf7983 */ /* 0x000f280000300800 */
[----:B------:R0:W-:Y:S04]  /*9c90*/  STS.U16 [R215+UR4+0x5c80], R214 ;  /* 0x005c80d6d7007988 */ /* 0x0001e80008000404 */
[----:B0-----:R-:W2:Y:S01]  /*9ca0*/  LDL.LU R214, [R1+0x3c] ;  /* 0x00003c0001d67983 */ /* 0x001ea20000300800 */
[----:B------:R-:W-:-:S03]  /*9cb0*/  LOP3.LUT R248, R4, 0x20, RZ, 0x3c, !PT ;  /* 0x0000002004f87812 */ /* 0x000fc600078e3cff */
[----:B------:R-:W4:Y:S04]  /*9cc0*/  LDL.LU R215, [R1+0x28] ;  /* 0x0000280001d77983 */ /* 0x000f280000300800 */
[----:B------:R0:W-:Y:S04]  /*9cd0*/  STS.U16 [R248+UR4+0x100], R6 ;  /* 0x00010006f8007988 */ /* 0x0001e80008000404 */
[----:B------:R1:W-:Y:S04]  /*9ce0*/  STS.U16 [R248+UR4+0x4100], R166 ;  /* 0x004100a6f8007988 */ /* 0x0003e80008000404 */
[----:B---3--:R3:W-:Y:S04]  /*9cf0*/  STS.U16 [R248+UR4+0x500], R189 ;  /* 0x000500bdf8007988 */ /* 0x0087e80008000404 */
[----:B------:R3:W-:Y:S04]  /*9d00*/  STS.U16 [R248+UR4+0x4500], R190 ;  /* 0x004500bef8007988 */ /* 0x0007e80008000404 */
[----:B------:R3:W-:Y:S04]  /*9d10*/  STS.U16 [R248+UR4+0x900], R5 ;  /* 0x00090005f8007988 */ /* 0x0007e80008000404 */
[----:B0-----:R-:W4:Y:S04]  /*9d20*/  LDL.LU R6, [R1+0x5cc] ;  /* 0x0005cc0001067983 */ /* 0x001f280000300800 */
[----:B------:R0:W-:Y:S04]  /*9d30*/  STS.U16 [R248+UR4+0x4900], R165 ;  /* 0x004900a5f8007988 */ /* 0x0001e80008000404 */
[----:B-1----:R-:W4:Y:S04]  /*9d40*/  LDL.LU R166, [R1+0x5c8] ;  /* 0x0005c80001a67983 */ /* 0x002f280000300800 */
[----:B---3--:R-:W3:Y:S04]  /*9d50*/  LDL.LU R189, [R1+0x5c4] ;  /* 0x0005c40001bd7983 */ /* 0x008ee80000300800 */
[----:B------:R-:W3:Y:S04]  /*9d60*/  LDL.LU R190, [R1+0x5c0] ;  /* 0x0005c00001be7983 */ /* 0x000ee80000300800 */
[----:B------:R-:W3:Y:S04]  /*9d70*/  LDL.LU R5, [R1+0x5bc] ;  /* 0x0005bc0001057983 */ /* 0x000ee80000300800 */
[----:B0-----:R-:W3:Y:S04]  /*9d80*/  LDL.LU R165, [R1+0x5b8] ;  /* 0x0005b80001a57983 */ /* 0x001ee80000300800 */
[----:B--2---:R-:W-:Y:S04]  /*9d90*/  STS.U16 [R248+UR4+0xd00], R214 ;  /* 0x000d00d6f8007988 */ /* 0x004fe80008000404 */
[----:B------:R-:W-:Y:S04]  /*9da0*/  STS.U16 [R248+UR4+0x4d00], R230 ;  /* 0x004d00e6f8007988 */ /* 0x000fe80008000404 */
[----:B----4-:R-:W-:Y:S04]  /*9db0*/  STS.U16 [R248+UR4+0x1100], R232 ;  /* 0x001100e8f8007988 */ /* 0x010fe80008000404 */
[----:B------:R-:W-:Y:S04]  /*9dc0*/  STS.U16 [R248+UR4+0x5100], R247 ;  /* 0x005100f7f8007988 */ /* 0x000fe80008000404 */
[----:B------:R0:W-:Y:S04]  /*9dd0*/  STS.U16 [R248+UR4+0x1500], R245 ;  /* 0x001500f5f8007988 */ /* 0x0001e80008000404 */
[----:B------:R1:W-:Y:S04]  /*9de0*/  STS.U16 [R248+UR4+0x5500], R244 ;  /* 0x005500f4f8007988 */ /* 0x0003e80008000404 */
[----:B------:R2:W-:Y:S04]  /*9df0*/  STS.U16 [R248+UR4+0x1900], R228 ;  /* 0x001900e4f8007988 */ /* 0x0005e80008000404 */
[----:B0-----:R-:W4:Y:S04]  /*9e00*/  LDL.LU R245, [R1+0x30] ;  /* 0x0000300001f57983 */ /* 0x001f280000300800 */
[----:B-1----:R-:W3:Y:S04]  /*9e10*/  LDL.LU R244, [R1+0x5c] ;  /* 0x00005c0001f47983 */ /* 0x002ee80000300800 */
[----:B--2---:R-:W2:Y:S04]  /*9e20*/  LDL.LU R228, [R1+0x64] ;  /* 0x0000640001e47983 */ /* 0x004ea80000300800 */
[----:B------:R0:W-:Y:S04]  /*9e30*/  STS.U16 [R248+UR4+0x5900], R227 ;  /* 0x005900e3f8007988 */ /* 0x0001e80008000404 */
[----:B------:R1:W-:Y:S04]  /*9e40*/  STS.U16 [R248+UR4+0x1d00], R183 ;  /* 0x001d00b7f8007988 */ /* 0x0003e80008000404 */
[----:B0-----:R-:W4:Y:S04]  /*9e50*/  LDL.LU R227, [R1+0x98] ;  /* 0x0000980001e37983 */ /* 0x001f280000300800 */
[----:B-1----:R-:W3:Y:S01]  /*9e60*/  LDL.LU R183, [R1+0xa0] ;  /* 0x0000a00001b77983 */ /* 0x002ee20000300800 */
[----:B------:R-:W-:-:S03]  /*9e70*/  LOP3.LUT R214, R4, 0x30, RZ, 0x3c, !PT ;  /* 0x0000003004d67812 */ /* 0x000fc600078e3cff */
[----:B------:R0:W-:Y:S04]  /*9e80*/  STS.U16 [R248+UR4+0x5d00], R182 ;  /* 0x005d00b6f8007988 */ /* 0x0001e80008000404 */
[----:B------:R1:W-:Y:S04]  /*9e90*/  STS.U16 [R214+UR4+0x180], R192 ;  /* 0x000180c0d6007988 */ /* 0x0003e80008000404 */
[----:B------:R1:W-:Y:S04]  /*9ea0*/  STS.U16 [R214+UR4+0x4180], R193 ;  /* 0x004180c1d6007988 */ /* 0x0003e80008000404 */
[----:B------:R-:W2:Y:S04]  /*9eb0*/  LDL.LU R230, [R1+0x90] ;  /* 0x0000900001e67983 */ /* 0x000ea80000300800 */
[----:B------:R-:W2:Y:S04]  /*9ec0*/  LDL.LU R232, [R1+0x88] ;  /* 0x0000880001e87983 */ /* 0x000ea80000300800 */
[----:B------:R-:W2:Y:S04]  /*9ed0*/  LDL.LU R247, [R1+0x54] ;  /* 0x0000540001f77983 */ /* 0x000ea80000300800 */
[----:B0-----:R-:W2:Y:S04]  /*9ee0*/  LDL.LU R248, [R1+0x50] ;  /* 0x0000500001f87983 */ /* 0x001ea80000300800 */
[----:B-1----:R-:W2:Y:S04]  /*9ef0*/  LDL.LU R192, [R1+0x24] ;  /* 0x0000240001c07983 */ /* 0x002ea80000300800 */
[----:B------:R-:W2:Y:S04]  /*9f00*/  LDL.LU R193, [R1+0x20] ;  /* 0x0000200001c17983 */ /* 0x000ea80000300800 */
[----:B---3--:R-:W-:Y:S04]  /*9f10*/  STS.U16 [R214+UR4+0x580], R183 ;  /* 0x000580b7d6007988 */ /* 0x008fe80008000404 */
[----:B----4-:R-:W-:Y:S04]  /*9f20*/  STS.U16 [R214+UR4+0x4580], R227 ;  /* 0x004580e3d6007988 */ /* 0x010fe80008000404 */
[----:B--2---:R-:W-:Y:S04]  /*9f30*/  STS.U16 [R214+UR4+0x980], R228 ;  /* 0x000980e4d6007988 */ /* 0x004fe80008000404 */
[----:B------:R-:W-:Y:S04]  /*9f40*/  STS.U16 [R214+UR4+0x4980], R244 ;  /* 0x004980f4d6007988 */ /* 0x000fe80008000404 */
[----:B------:R-:W-:Y:S04]  /*9f50*/  STS.U16 [R214+UR4+0xd80], R245 ;  /* 0x000d80f5d6007988 */ /* 0x000fe80008000404 */
[----:B------:R-:W-:Y:S04]  /*9f60*/  STS.U16 [R214+UR4+0x4d80], R215 ;  /* 0x004d80d7d6007988 */ /* 0x000fe80008000404 */
[----:B------:R0:W-:Y:S04]  /*9f70*/  STS.U16 [R214+UR4+0x1180], R165 ;  /* 0x001180a5d6007988 */ /* 0x0001e80008000404 */
[----:B------:R1:W-:Y:S04]  /*9f80*/  STS.U16 [R214+UR4+0x5180], R5 ;  /* 0x00518005d6007988 */ /* 0x0003e80008000404 */
[----:B------:R-:W-:Y:S04]  /*9f90*/  STS.U16 [R214+UR4+0x1580], R242 ;  /* 0x001580f2d6007988 */ /* 0x000fe80008000404 */
[----:B0-----:R-:W2:Y:S04]  /*9fa0*/  LDL.LU R165, [R1+0x5b4] ;  /* 0x0005b40001a57983 */ /* 0x001ea80000300800 */
[----:B-1----:R-:W3:Y:S04]  /*9fb0*/  LDL.LU R5, [R1+0x5b0] ;  /* 0x0005b00001057983 */ /* 0x002ee80000300800 */
[----:B------:R0:W-:Y:S04]  /*9fc0*/  STS.U16 [R214+UR4+0x5580], R241 ;  /* 0x005580f1d6007988 */ /* 0x0001e80008000404 */
[----:B------:R1:W-:Y:S04]  /*9fd0*/  STS.U16 [R214+UR4+0x1980], R226 ;  /* 0x001980e2d6007988 */ /* 0x0003e80008000404 */
[----:B0-----:R-:W4:Y:S04]  /*9fe0*/  LDL.LU R241, [R1+0xc4] ;  /* 0x0000c40001f17983 */ /* 0x001f280000300800 */
[----:B-1----:R-:W2:Y:S04]  /*9ff0*/  LDL.LU R226, [R1+0x508] ;  /* 0x0005080001e27983 */ /* 0x002ea80000300800 */
[----:B------:R-:W3:Y:S04]  /*a000*/  LDL.LU R182, [R1+0xb8] ;  /* 0x0000b80001b67983 */ /* 0x000ee80000300800 */
[----:B------:R-:W3:Y:S04]  /*a010*/  LDL.LU R183, [R1+0xb4] ;  /* 0x0000b40001b77983 */ /* 0x000ee80000300800 */
[----:B------:R-:W3:Y:S04]  /*a020*/  LDL.LU R227, [R1+0x80] ;  /* 0x0000800001e37983 */ /* 0x000ee80000300800 */
[----:B------:R-:W-:Y:S04]  /*a030*/  STS.U16 [R214+UR4+0x5980], R225 ;  /* 0x005980e1d6007988 */ /* 0x000fe80008000404 */
[----:B------:R-:W3:Y:S01]  /*a040*/  LDL.LU R228, [R1+0x7c] ;  /* 0x00007c0001e47983 */ /* 0x000ee20000300800 */
[----:B------:R-:W-:-:S03]  /*a050*/  LOP3.LUT R242, R4, 0x40, RZ, 0x3c, !PT ;  /* 0x0000004004f27812 */ /* 0x000fc600078e3cff */
[----:B------:R-:W-:Y:S04]  /*a060*/  STS.U16 [R214+UR4+0x1d80], R181 ;  /* 0x001d80b5d6007988 */ /* 0x000fe80008000404 */
[----:B------:R-:W3:Y:S04]  /*a070*/  LDL.LU R244, [R1+0x4c] ;  /* 0x00004c0001f47983 */ /* 0x000ee80000300800 */
[----:B------:R0:W-:Y:S04]  /*a080*/  STS.U16 [R214+UR4+0x5d80], R180 ;  /* 0x005d80b4d6007988 */ /* 0x0001e80008000404 */
[----:B------:R-:W3:Y:S04]  /*a090*/  LDL.LU R245, [R1+0x48] ;  /* 0x0000480001f57983 */ /* 0x000ee80000300800 */
[----:B0-----:R-:W3:Y:S04]  /*a0a0*/  LDL.LU R214, [R1+0x1c] ;  /* 0x00001c0001d67983 */ /* 0x001ee80000300800 */
[----:B------:R-:W3:Y:S04]  /*a0b0*/  LDL.LU R215, [R1+0x18] ;  /* 0x0000180001d77983 */ /* 0x000ee80000300800 */
[----:B--2---:R-:W-:Y:S04]  /*a0c0*/  STS.U16 [R242+UR4+0x200], R226 ;  /* 0x000200e2f2007988 */ /* 0x004fe80008000404 */
[----:B----4-:R-:W-:Y:S04]  /*a0d0*/  STS.U16 [R242+UR4+0x4200], R241 ;  /* 0x004200f1f2007988 */ /* 0x010fe80008000404 */
[----:B------:R0:W-:Y:S04]  /*a0e0*/  STS.U16 [R242+UR4+0x600], R230 ;  /* 0x000600e6f2007988 */ /* 0x0001e80008000404 */
[----:B------:R1:W-:Y:S04]  /*a0f0*/  STS.U16 [R242+UR4+0x4600], R232 ;  /* 0x004600e8f2007988 */ /* 0x0003e80008000404 */
[----:B------:R2:W-:Y:S04]  /*a100*/  STS.U16 [R242+UR4+0xa00], R247 ;  /* 0x000a00f7f2007988 */ /* 0x0005e80008000404 */
[----:B0-----:R-:W4:Y:S04]  /*a110*/  LDL.LU R230, [R1+0xb0] ;  /* 0x0000b00001e67983 */ /* 0x001f280000300800 */
[----:B-1----:R-:W4:Y:S04]  /*a120*/  LDL.LU R232, [R1+0xac] ;  /* 0x0000ac0001e87983 */ /* 0x002f280000300800 */
[----:B------:R0:W-:Y:S04]  /*a130*/  STS.U16 [R242+UR4+0x4a00], R248 ;  /* 0x004a00f8f2007988 */ /* 0x0001e80008000404 */
[----:B--2---:R-:W2:Y:S04]  /*a140*/  LDL.LU R247, [R1+0x78] ;  /* 0x0000780001f77983 */ /* 0x004ea80000300800 */
[----:B------:R1:W-:Y:S04]  /*a150*/  STS.U16 [R242+UR4+0xe00], R192 ;  /* 0x000e00c0f2007988 */ /* 0x0003e80008000404 */
[----:B0-----:R-:W2:Y:S04]  /*a160*/  LDL.LU R248, [R1+0x74] ;  /* 0x0000740001f87983 */ /* 0x001ea80000300800 */
[----:B------:R0:W-:Y:S04]  /*a170*/  STS.U16 [R242+UR4+0x4e00], R193 ;  /* 0x004e00c1f2007988 */ /* 0x0001e80008000404 */
[----:B-1----:R-:W2:Y:S04]  /*a180*/  LDL.LU R192, [R1+0x44] ;  /* 0x0000440001c07983 */ /* 0x002ea80000300800 */
[----:B------:R1:W-:Y:S04]  /*a190*/  STS.U16 [R242+UR4+0x1200], R190 ;  /* 0x001200bef2007988 */ /* 0x0003e80008000404 */
[----:B0-----:R-:W2:Y:S04]  /*a1a0*/  LDL.LU R193, [R1+0x40] ;  /* 0x0000400001c17983 */ /* 0x001ea80000300800 */
[----:B------:R0:W-:Y:S04]  /*a1b0*/  STS.U16 [R242+UR4+0x5200], R189 ;  /* 0x005200bdf2007988 */ /* 0x0001e80008000404 */
[----:B-1----:R-:W2:Y:S04]  /*a1c0*/  LDL.LU R190, [R1+0x5ac] ;  /* 0x0005ac0001be7983 */ /* 0x002ea80000300800 */
[----:B0-----:R-:W2:Y:S01]  /*a1d0*/  LDL.LU R189, [R1+0x5a8] ;  /* 0x0005a80001bd7983 */ /* 0x001ea20000300800 */
[----:B------:R-:W-:-:S03]  /*a1e0*/  LOP3.LUT R181, R4, 0x50, RZ, 0x3c, !PT ;  /* 0x0000005004b57812 */ /* 0x000fc600078e3cff */
[----:B------:R-:W-:Y:S04]  /*a1f0*/  STS.U16 [R242+UR4+0x1600], R240 ;  /* 0x001600f0f2007988 */ /* 0x000fe80008000404 */
[----:B------:R-:W-:Y:S04]  /*a200*/  STS.U16 [R242+UR4+0x5600], R239 ;  /* 0x005600eff2007988 */ /* 0x000fe80008000404 */
[----:B------:R-:W-:Y:S04]  /*a210*/  STS.U16 [R242+UR4+0x1a00], R224 ;  /* 0x001a00e0f2007988 */ /* 0x000fe80008000404 */
[----:B------:R-:W-:Y:S04]  /*a220*/  STS.U16 [R242+UR4+0x5a00], R223 ;  /* 0x005a00dff2007988 */ /* 0x000fe80008000404 */
[----:B------:R-:W-:Y:S04]  /*a230*/  STS.U16 [R242+UR4+0x1e00], R179 ;  /* 0x001e00b3f2007988 */ /* 0x000fe80008000404 */
[----:B------:R-:W-:Y:S04]  /*a240*/  STS.U16 [R242+UR4+0x5e00], R178 ;  /* 0x005e00b2f2007988 */ /* 0x000fe80008000404 */
[----:B---3--:R-:W-:Y:S04]  /*a250*/  STS.U16 [R181+UR4+0x280], R182 ;  /* 0x000280b6b5007988 */ /* 0x008fe80008000404 */
[----:B------:R-:W-:Y:S04]  /*a260*/  STS.U16 [R181+UR4+0x4280], R183 ;  /* 0x004280b7b5007988 */ /* 0x000fe80008000404 */
[----:B------:R-:W-:Y:S04]  /*a270*/  STS.U16 [R181+UR4+0x680], R227 ;  /* 0x000680e3b5007988 */ /* 0x000fe80008000404 */
[----:B------:R-:W-:Y:S04]  /*a280*/  STS.U16 [R181+UR4+0x4680], R228 ;  /* 0x004680e4b5007988 */ /* 0x000fe80008000404 */
[----:B------:R-:W-:Y:S04]  /*a290*/  STS.U16 [R181+UR4+0xa80], R244 ;  /* 0x000a80f4b5007988 */ /* 0x000fe80008000404 */
[----:B------:R-:W-:Y:S04]  /*a2a0*/  STS.U16 [R181+UR4+0x4a80], R245 ;  /* 0x004a80f5b5007988 */ /* 0x000fe80008000404 */
[----:B------:R-:W-:Y:S04]  /*a2b0*/  STS.U16 [R181+UR4+0xe80], R214 ;  /* 0x000e80d6b5007988 */ /* 0x000fe80008000404 */
[----:B------:R-:W-:Y:S01]  /*a2c0*/  STS.U16 [R181+UR4+0x4e80], R215 ;  /* 0x004e80d7b5007988 */ /* 0x000fe20008000404 */
[----:B------:R-:W-:-:S03]  /*a2d0*/  LOP3.LUT R180, R4, 0x60, RZ, 0x3c, !PT ;  /* 0x0000006004b47812 */ /* 0x000fc600078e3cff */
[----:B------:R0:W-:Y:S04]  /*a2e0*/  STS.U16 [R181+UR4+0x1280], R166 ;  /* 0x001280a6b5007988 */ /* 0x0001e80008000404 */
[----:B------:R1:W-:Y:S04]  /*a2f0*/  STS.U16 [R181+UR4+0x5280], R6 ;  /* 0x00528006b5007988 */ /* 0x0003e80008000404 */
[----:B------:R-:W-:Y:S04]  /*a300*/  STS.U16 [R181+UR4+0x1680], R238 ;  /* 0x001680eeb5007988 */ /* 0x000fe80008000404 */
[----:B------:R-:W-:Y:S04]  /*a310*/  STS.U16 [R181+UR4+0x5680], R237 ;  /* 0x005680edb5007988 */ /* 0x000fe80008000404 */
[----:B------:R-:W-:Y:S04]  /*a320*/  STS.U16 [R181+UR4+0x1a80], R222 ;  /* 0x001a80deb5007988 */ /* 0x000fe80008000404 */
[----:B------:R-:W-:Y:S04]  /*a330*/  STS.U16 [R181+UR4+0x5a80], R221 ;  /* 0x005a80ddb5007988 */ /* 0x000fe80008000404 */
[----:B------:R-:W-:Y:S04]  /*a340*/  STS.U16 [R181+UR4+0x1e80], R177 ;  /* 0x001e80b1b5007988 */ /* 0x000fe80008000404 */
[----:B------:R-:W-:Y:S04]  /*a350*/  STS.U16 [R181+UR4+0x5e80], R176 ;  /* 0x005e80b0b5007988 */ /* 0x000fe80008000404 */
[----:B0-----:R-:W3:Y:S04]  /*a360*/  LDL.LU R166, [R1+0x5a4] ;  /* 0x0005a40001a67983 */ /* 0x001ee80000300800 */
[----:B-1----:R-:W3:Y:S04]  /*a370*/  LDL.LU R6, [R1+0x5a0] ;  /* 0x0005a00001067983 */ /* 0x002ee80000300800 */
[----:B----4-:R-:W-:Y:S04]  /*a380*/  STS.U16 [R180+UR4+0x300], R230 ;  /* 0x000300e6b4007988 */ /* 0x010fe80008000404 */
[----:B------:R-:W-:Y:S04]  /*a390*/  STS.U16 [R180+UR4+0x4300], R232 ;  /* 0x004300e8b4007988 */ /* 0x000fe80008000404 */
[----:B--2---:R-:W-:Y:S04]  /*a3a0*/  STS.U16 [R180+UR4+0x700], R247 ;  /* 0x000700f7b4007988 */ /* 0x004fe80008000404 */
[----:B------:R-:W-:Y:S04]  /*a3b0*/  STS.U16 [R180+UR4+0x4700], R248 ;  /* 0x004700f8b4007988 */ /* 0x000fe80008000404 */
[----:B------:R-:W-:Y:S04]  /*a3c0*/  STS.U16 [R180+UR4+0xb00], R192 ;  /* 0x000b00c0b4007988 */ /* 0x000fe80008000404 */
        /* <DEDUP_REMOVED lines=8> */
[----:B0-----:R-:W4:Y:S01]  /*a450*/  LDL.LU R188, [R1+0x590] ;  /* 0x0005900001bc7983 */ /* 0x001f220000300800 */
[----:B------:R-:W-:-:S03]  /*a460*/  LOP3.LUT R178, R4, 0x70, RZ, 0x3c, !PT ;  /* 0x0000007004b27812 */ /* 0x000fc600078e3cff */
[----:B------:R-:W-:Y:S04]  /*a470*/  STS.U16 [R180+UR4+0x1700], R236 ;  /* 0x001700ecb4007988 */ /* 0x000fe80008000404 */
[----:B------:R-:W-:Y:S04]  /*a480*/  STS.U16 [R180+UR4+0x5700], R235 ;  /* 0x005700ebb4007988 */ /* 0x000fe80008000404 */
[----:B------:R-:W-:Y:S04]  /*a490*/  STS.U16 [R180+UR4+0x1b00], R220 ;  /* 0x001b00dcb4007988 */ /* 0x000fe80008000404 */
[----:B------:R-:W-:Y:S04]  /*a4a0*/  STS.U16 [R180+UR4+0x5b00], R218 ;  /* 0x005b00dab4007988 */ /* 0x000fe80008000404 */
[----:B------:R-:W-:Y:S04]  /*a4b0*/  STS.U16 [R180+UR4+0x1f00], R175 ;  /* 0x001f00afb4007988 */ /* 0x000fe80008000404 */
[----:B------:R-:W-:Y:S04]  /*a4c0*/  STS.U16 [R180+UR4+0x5f00], R174 ;  /* 0x005f00aeb4007988 */ /* 0x000fe80008000404 */
[----:B---3--:R0:W-:Y:S04]  /*a4d0*/  STS.U16 [R178+UR4+0x380], R190 ;  /* 0x000380beb2007988 */ /* 0x0081e80008000404 */
[----:B--2---:R1:W-:Y:S04]  /*a4e0*/  STS.U16 [R178+UR4+0x4380], R191 ;  /* 0x004380bfb2007988 */ /* 0x0043e80008000404 */
[----:B0-----:R-:W2:Y:S04]  /*a4f0*/  LDL.LU R190, [R1+0x58c] ;  /* 0x00058c0001be7983 */ /* 0x001ea80000300800 */
[----:B-1----:R-:W3:Y:S04]  /*a500*/  LDL.LU R191, [R1+0x588] ;  /* 0x0005880001bf7983 */ /* 0x002ee80000300800 */
[----:B----4-:R0:W-:Y:S04]  /*a510*/  STS.U16 [R178+UR4+0x780], R188 ;  /* 0x000780bcb2007988 */ /* 0x0101e80008000404 */
[----:B------:R1:W-:Y:S04]  /*a520*/  STS.U16 [R178+UR4+0x4780], R189 ;  /* 0x004780bdb2007988 */ /* 0x0003e80008000404 */
[----:B------:R4:W-:Y:S04]  /*a530*/  STS.U16 [R178+UR4+0xb80], R6 ;  /* 0x000b8006b2007988 */ /* 0x0009e80008000404 */
[----:B0-----:R-:W3:Y:S04]  /*a540*/  LDL.LU R188, [R1+0x584] ;  /* 0x0005840001bc7983 */ /* 0x001ee80000300800 */
[----:B-1----:R-:W3:Y:S04]  /*a550*/  LDL.LU R189, [R1+0x580] ;  /* 0x0005800001bd7983 */ /* 0x002ee80000300800 */
[----:B----4-:R-:W4:Y:S04]  /*a560*/  LDL.LU R6, [R1+0x57c] ;  /* 0x00057c0001067983 */ /* 0x010f280000300800 */
[----:B------:R0:W-:Y:S04]  /*a570*/  STS.U16 [R178+UR4+0x4b80], R166 ;  /* 0x004b80a6b2007988 */ /* 0x0001e80008000404 */
[----:B------:R1:W-:Y:S04]  /*a580*/  STS.U16 [R178+UR4+0xf80], R5 ;  /* 0x000f8005b2007988 */ /* 0x0003e80008000404 */
[----:B0-----:R-:W2:Y:S04]  /*a590*/  LDL.LU R166, [R1+0x578] ;  /* 0x0005780001a67983 */ /* 0x001ea80000300800 */
[----:B-1----:R-:W3:Y:S04]  /*a5a0*/  LDL.LU R5, [R1+0x574] ;  /* 0x0005740001057983 */ /* 0x002ee80000300800 */
[----:B------:R0:W-:Y:S04]  /*a5b0*/  STS.U16 [R178+UR4+0x4f80], R165 ;  /* 0x004f80a5b2007988 */ /* 0x0001e80008000404 */
[----:B------:R-:W-:Y:S04]  /*a5c0*/  STS.U16 [R178+UR4+0x1380], R251 ;  /* 0x001380fbb2007988 */ /* 0x000fe80008000404 */
[----:B------:R-:W-:Y:S04]  /*a5d0*/  STS.U16 [R178+UR4+0x5380], R249 ;  /* 0x005380f9b2007988 */ /* 0x000fe80008000404 */
[----:B------:R-:W-:Y:S04]  /*a5e0*/  STS.U16 [R178+UR4+0x1780], R234 ;  /* 0x001780eab2007988 */ /* 0x000fe80008000404 */
[----:B------:R-:W-:Y:S04]  /*a5f0*/  STS.U16 [R178+UR4+0x5780], R233 ;  /* 0x005780e9b2007988 */ /* 0x000fe80008000404 */
[----:B------:R-:W-:Y:S04]  /*a600*/  STS.U16 [R178+UR4+0x1b80], R217 ;  /* 0x001b80d9b2007988 */ /* 0x000fe80008000404 */
[----:B------:R-:W-:Y:S04]  /*a610*/  STS.U16 [R178+UR4+0x5b80], R216 ;  /* 0x005b80d8b2007988 */ /* 0x000fe80008000404 */
[----:B------:R-:W-:Y:S04]  /*a620*/  STS.U16 [R178+UR4+0x1f80], R173 ;  /* 0x001f80adb2007988 */ /* 0x000fe80008000404 */
[----:B------:R-:W-:Y:S01]  /*a630*/  STS.U16 [R178+UR4+0x5f80], R172 ;  /* 0x005f80acb2007988 */ /* 0x000fe20008000404 */
[----:B------:R-:W-:-:S03]  /*a640*/  UMOV UR21, 0x40000040 ;  /* 0x4000004000157882 */ /* 0x000fc60000000000 */
[----:B0-----:R-:W4:Y:S04]  /*a650*/  LDL.LU R165, [R1+0x570] ;  /* 0x0005700001a57983 */ /* 0x001f280000300800 */
[----:B------:R-:W2:Y:S04]  /*a660*/  LDL.LU R247, [R1+0x530] ;  /* 0x0005300001f77983 */ /* 0x000ea80000300800 */
[----:B------:R-:W4:Y:S04]  /*a670*/  LDL.LU R248, [R1+0x52c] ;  /* 0x00052c0001f87983 */ /* 0x000f280000300800 */
[----:B------:R-:W2:Y:S04]  /*a680*/  LDL.LU R192, [R1+0x528] ;  /* 0x0005280001c07983 */ /* 0x000ea80000300800 */
[----:B------:R-:W2:Y:S01]  /*a690*/  LDL.LU R193, [R1+0x524] ;  /* 0x0005240001c17983 */ /* 0x000ea20000300800 */
[----:B---3--:R-:W-:-:S03]  /*a6a0*/  LOP3.LUT R176, R5, 0x20, RZ, 0x3c, !PT ;  /* 0x0000002005b07812 */ /* 0x008fc600078e3cff */
        /* <DEDUP_REMOVED lines=26> */
[----:B------:R0:W-:Y:S04]  /*a850*/  STS.U16 [R174+UR4+0x8300], R167 ;  /* 0x008300a7ae007988 */ /* 0x0001e80008000404 */
[----:B------:R-:W-:Y:S04]  /*a860*/  STS.U16 [R174+UR4+0x8700], R186 ;  /* 0x008700baae007988 */ /* 0x000fe80008000404 */
[----:B------:R-:W-:Y:S04]  /*a870*/  STS.U16 [R174+UR4+0x8b00], R196 ;  /* 0x008b00c4ae007988 */ /* 0x000fe80008000404 */
[----:B------:R-:W-:Y:S04]  /*a880*/  STS.U16 [R174+UR4+0x8f00], R209 ;  /* 0x008f00d1ae007988 */ /* 0x000fe80008000404 */
[----:B------:R-:W-:Y:S04]  /*a890*/  STS.U16 [R174+UR4+0x9300], R205 ;  /* 0x009300cdae007988 */ /* 0x000fe80008000404 */
[----:B------:R-:W-:Y:S04]  /*a8a0*/  STS.U16 [R174+UR4+0x9700], R201 ;  /* 0x009700c9ae007988 */ /* 0x000fe80008000404 */
[----:B------:R-:W-:Y:S04]  /*a8b0*/  STS.U16 [R174+UR4+0x9b00], R197 ;  /* 0x009b00c5ae007988 */ /* 0x000fe80008000404 */
[----:B------:R-:W-:Y:S01]  /*a8c0*/  STS.U16 [R174+UR4+0x9f00], R252 ;  /* 0x009f00fcae007988 */ /* 0x000fe20008000404 */
[----:B------:R1:W-:Y:S06]  /*a8d0*/  MEMBAR.ALL.CTA ;  /* 0x0000000000007992 */ /* 0x0003ec0000008000 */
[----:B-1----:R-:W1:Y:S01]  /*a8e0*/  FENCE.VIEW.ASYNC.S ;  /* 0x00000000000073c6 */ /* 0x002e620000000000 */
[----:B------:R-:W-:Y:S01]  /*a8f0*/  UIADD3.64 UR48, UR8, 0x180, URZ ;  /* 0x0000018008307897 */ /* 0x000fe2000fffe03f */
[----:B------:R-:W-:Y:S01]  /*a900*/  UMOV UR50, UR22 ;  /* 0x0000001600327c82 */ /* 0x000fe20008000000 */
[----:B------:R-:W-:Y:S01]  /*a910*/  UMOV UR51, UR23 ;  /* 0x0000001700337c82 */ /* 0x000fe20008000000 */
[----:B------:R-:W-:Y:S01]  /*a920*/  UIADD3.64 UR52, UR8, 0x200, URZ ;  /* 0x0000020008347897 */ /* 0x000fe2000fffe03f */
[----:B0-----:R-:W3:Y:S01]  /*a930*/  LDL R167, [R1+0x534] ;  /* 0x0005340001a77983 */ /* 0x001ee20000100800 */
[----:B-1----:R-:W-:Y:S06]  /*a940*/  BAR.SYNC.DEFER_BLOCKING 0x0 ;  /* 0x0000000000007b1d */ /* 0x002fec0000010000 */
[----:B------:R-:W-:-:S06]  /*a950*/  WARPGROUP.ARRIVE ;  /* 0x00000000000079c5 */ /* 0x000fcc0000000000 */
[----:B------:R-:W-:Y:S04]  /*a960*/  HGMMA.64x64x16.F32 R120, gdesc[UR20].tnspA, R120 ;  /* 0x20e00000147879f0 */ /* 0x000fe80008700878 */
[----:B------:R-:W-:Y:S04]  /*a970*/  HGMMA.64x64x16.F32 R120, gdesc[UR8].tnspA, R120 ;  /* 0x20e00000087879f0 */ /* 0x000fe80008700878 */
[----:B------:R-:W-:Y:S01]  /*a980*/  HGMMA.64x64x16.F32 R120, gdesc[UR12].tnspA, R120 ;  /* 0x20e000000c7879f0 */ /* 0x000fe20008700878 */
[----:B------:R-:W-:-:S03]  /*a990*/  UMOV UR54, UR10 ;  /* 0x0000000a00367c82 */ /* 0x000fc60008000000 */
[----:B------:R-:W-:Y:S04]  /*a9a0*/  HGMMA.64x64x16.F32 R120, gdesc[UR16].tnspA, R120 ;  /* 0x20e00000107879f0 */ /* 0x000fe80008700878 */
[----:B------:R-:W-:Y:S01]  /*a9b0*/  HGMMA.64x64x16.F32 R88, gdesc[UR48].tnspA, R88 ;  /* 0x20e00000305879f0 */ /* 0x000fe20008700858 */
[----:B------:R-:W-:Y:S01]  /*a9c0*/  UMOV UR55, UR11 ;  /* 0x0000000b00377c82 */ /* 0x000fe20008000000 */
[----:B------:R-:W-:Y:S02]  /*a9d0*/  UIADD3.64 UR56, UR8, 0x280, URZ ;  /* 0x0000028008387897 */ /* 0x000fe4000fffe03f */
[----:B------:R-:W-:Y:S01]  /*a9e0*/  HGMMA.64x64x16.F32 R88, gdesc[UR52].tnspA, R88 ;  /* 0x20e00000345879f0 */ /* 0x000fe20008700858 */
[----:B------:R-:W-:Y:S01]  /*a9f0*/  UMOV UR58, UR14 ;  /* 0x0000000e003a7c82 */ /* 0x000fe20008000000 */
[----:B------:R-:W-:Y:S01]  /*aa00*/  UMOV UR59, UR15 ;  /* 0x0000000f003b7c82 */ /* 0x000fe20008000000 */
[----:B----4-:R-:W-:-:S02]  /*aa10*/  R2UR UR48, R248 ;  /* 0x00000000f83072ca */ /* 0x010fc400000e0000 */
[----:B--2---:R-:W-:Y:S02]  /*aa20*/  R2UR UR49, R247 ;  /* 0x00000000f73172ca */ /* 0x004fe400000e0000 */
[----:B------:R-:W-:Y:S02]  /*aa30*/  R2UR UR53, R192 ;  /* 0x00000000c03572ca */ /* 0x000fe400000e0000 */
[----:B------:R-:W-:Y:S01]  /*aa40*/  R2UR UR52, R193 ;  /* 0x00000000c13472ca */ /* 0x000fe200000e0000 */
[----:B------:R-:W-:Y:S01]  /*aa50*/  HGMMA.64x64x16.F32 R88, gdesc[UR56].tnspA, R88 ;  /* 0x20e00000385879f0 */ /* 0x000fe20008700858 */
[----:B------:R-:W-:Y:S02]  /*aa60*/  R2UR UR57, R165 ;  /* 0x00000000a53972ca */ /* 0x000fe400000e0000 */
[----:B------:R-:W2:Y:S04]  /*aa70*/  LDL.LU R165, [R1+0x56c] ;  /* 0x00056c0001a57983 */ /* 0x000ea80000300800 */
[----:B------:R-:W4:Y:S04]  /*aa80*/  LDL.LU R230, [R1+0x504] ;  /* 0x0005040001e67983 */ /* 0x000f280000300800 */
[----:B------:R-:W3:Y:S04]  /*aa90*/  LDL.LU R232, [R1+0x4fc] ;  /* 0x0004fc0001e87983 */ /* 0x000ee80000300800 */
[----:B------:R-:W2:Y:S04]  /*aaa0*/  LDL.LU R248, [R1+0x4f4] ;  /* 0x0004f40001f87983 */ /* 0x000ea80000300800 */
        /* <DEDUP_REMOVED lines=10> */
[----:B------:R-:W2:Y:S01]  /*ab50*/  LDL.LU R193, [R1+0x4bc] ;  /* 0x0004bc0001c17983 */ /* 0x000ea20000300800 */
[----:B------:R-:W-:-:S02]  /*ab60*/  R2UR UR56, R166 ;  /* 0x00000000a63872ca */ /* 0x000fc400000e0000 */
[----:B------:R-:W0:Y:S01]  /*ab70*/  LDC R166, c[0x0][0x238] ;  /* 0x00008e00ffa67b82 */ /* 0x000e220000000800 */
[----:B------:R-:W2:Y:S04]  /*ab80*/  LDL.LU R225, [R1+0x4e0] ;  /* 0x0004e00001e17983 */ /* 0x000ea80000300800 */
[----:B------:R-:W2:Y:S01]  /*ab90*/  LDL.LU R226, [R1+0x4b4] ;  /* 0x0004b40001e27983 */ /* 0x000ea20000300800 */
[----:B0-----:R-:W-:-:S04]  /*aba0*/  IMAD.SHL.U32 R166, R166, 0x40, RZ ;  /* 0x00000040a6a67824 */ /* 0x001fc800078e00ff */
[----:B------:R-:W-:-:S05]  /*abb0*/  IMAD.SHL.U32 R166, R166, 0x2, RZ ;  /* 0x00000002a6a67824 */ /* 0x000fca00078e00ff */
[-C--:B------:R-:W-:Y:S02]  /*abc0*/  IADD3 R190, P1, R190, R166.reuse, RZ ;  /* 0x000000a6bebe7210 */ /* 0x080fe40007f3e0ff */
[-C--:B----4-:R-:W-:Y:S02]  /*abd0*/  IADD3 R230, P3, R230, R166.reuse, RZ ;  /* 0x000000a6e6e67210 */ /* 0x090fe40007f7e0ff */
[----:B---3--:R-:W-:-:S03]  /*abe0*/  IADD3 R232, P4, R232, R166, RZ ;  /* 0x000000a6e8e87210 */ /* 0x008fc60007f9e0ff */
[----:B------:R-:W-:Y:S01]  /*abf0*/  STL [R1+0x504], R230 ;  /* 0x000504e601007387 */ /* 0x000fe20000100800 */
[----:B--2---:R-:W-:-:S03]  /*ac00*/  IADD3 R248, P5, R248, R166, RZ ;  /* 0x000000a6f8f87210 */ /* 0x004fc60007fbe0ff */
[----:B------:R-:W2:Y:S04]  /*ac10*/  LDL.LU R241, [R1+0x4d8] ;  /* 0x0004d80001f17983 */ /* 0x000ea80000300800 */
[----:B------:R-:W-:Y:S04]  /*ac20*/  STL [R1+0x4fc], R232 ;  /* 0x0004fce801007387 */ /* 0x000fe80000100800 */
[----:B------:R-:W3:Y:S04]  /*ac30*/  LDL.LU R242, [R1+0x4ac] ;  /* 0x0004ac0001f27983 */ /* 0x000ee80000300800 */
[----:B------:R-:W4:Y:S04]  /*ac40*/  LDL.LU R182, [R1+0x4d0] ;  /* 0x0004d00001b67983 */ /* 0x000f280000300800 */
[----:B------:R-:W4:Y:S04]  /*ac50*/  LDL.LU R183, [R1+0x4a4] ;  /* 0x0004a40001b77983 */ /* 0x000f280000300800 */
[----:B------:R0:W-:Y:S04]  /*ac60*/  STL [R1+0x4f4], R248 ;  /* 0x0004f4f801007387 */ /* 0x0001e80000100800 */
[----:B------:R-:W4:Y:S04]  /*ac70*/  LDL.LU R227, [R1+0x4c8] ;  /* 0x0004c80001e37983 */ /* 0x000f280000300800 */
[----:B------:R-:W4:Y:S04]  /*ac80*/  LDL.LU R228, [R1+0x49c] ;  /* 0x00049c0001e47983 */ /* 0x000f280000300800 */
[----:B------:R-:W4:Y:S04]  /*ac90*/  LDL.LU R244, [R1+0x4c0] ;  /* 0x0004c00001f47983 */ /* 0x000f280000300800 */
[----:B------:R-:W4:Y:S04]  /*aca0*/  LDL.LU R245, [R1+0x494] ;  /* 0x0004940001f57983 */ /* 0x000f280000300800 */
[----:B------:R-:W4:Y:S01]  /*acb0*/  LDL.LU R214, [R1+0x4b8] ;  /* 0x0004b80001d67983 */ /* 0x000f220000300800 */
[----:B------:R-:W-:-:S03]  /*acc0*/  IADD3 R247, P6, R247, R166, RZ ;  /* 0x000000a6f7f77210 */ /* 0x000fc60007fde0ff */
[----:B0-----:R-:W4:Y:S01]  /*acd0*/  LDL.LU R248, [R1+0x48c] ;  /* 0x00048c0001f87983 */ /* 0x001f220000300800 */
[----:B------:R-:W-:-:S03]  /*ace0*/  IMAD.X R191, R191, 0x1, R165, P1 ;  /* 0x00000001bfbf7824 */ /* 0x000fc600008e06a5 */
[----:B------:R-:W4:Y:S01]  /*acf0*/  LDL.LU R215, [R1+0x4b0] ;  /* 0x0004b00001d77983 */ /* 0x000f220000300800 */
[----:B------:R-:W-:Y:S01]  /*ad00*/  IMAD.X R192, R192, 0x1, R165, P3 ;  /* 0x00000001c0c07824 */ /* 0x000fe200018e06a5 */
[-C--:B------:R-:W-:Y:S02]  /*ad10*/  IADD3 R178, P1, R178, R166.reuse, RZ ;  /* 0x000000a6b2b27210 */ /* 0x080fe40007f3e0ff */
[----:B------:R-:W4:Y:S04]  /*ad20*/  LDL.LU R230, [R1+0x484] ;  /* 0x0004840001e67983 */ /* 0x000f280000300800 */
[----:B------:R-:W4:Y:S04]  /*ad30*/  LDL.LU R232, [R1+0x4a8] ;  /* 0x0004a80001e87983 */ /* 0x000f280000300800 */
[----:B------:R0:W-:Y:S01]  /*ad40*/  STL [R1+0x4ec], R247 ;  /* 0x0004ecf701007387 */ /* 0x0001e20000100800 */
[----:B------:R-:W-:-:S03]  /*ad50*/  IADD3 R179, P2, R179, R166, RZ ;  /* 0x000000a6b3b37210 */ /* 0x000fc60007f5e0ff */
[----:B0-----:R-:W4:Y:S04]  /*ad60*/  LDL.LU R247, [R1+0x47c] ;  /* 0x00047c0001f77983 */ /* 0x001f280000300800 */
[----:B------:R0:W-:Y:S04]  /*ad70*/  STL [R1+0x500], R192 ;  /* 0x000500c001007387 */ /* 0x0001e80000100800 */
[----:B------:R-:W-:Y:S01]  /*ad80*/  STL [R1+0x4e4], R178 ;  /* 0x0004e4b201007387 */ /* 0x000fe20000100800 */
[----:B------:R-:W-:-:S03]  /*ad90*/  IADD3 R223, P3, R223, R166, RZ ;  /* 0x000000a6dfdf7210 */ /* 0x000fc60007f7e0ff */
[----:B0-----:R-:W4:Y:S01]  /*ada0*/  LDL.LU R192, [R1+0x4a0] ;  /* 0x0004a00001c07983 */ /* 0x001f220000300800 */
[--C-:B------:R-:W-:Y:S01]  /*adb0*/  IMAD.X R224, R224, 0x1, R165.reuse, P4 ;  /* 0x00000001e0e07824 */ /* 0x100fe200020e06a5 */
[-C--:B------:R-:W-:Y:S01]  /*adc0*/  IADD3 R239, P4, R239, R166.reuse, RZ ;  /* 0x000000a6efef7210 */ /* 0x080fe20007f9e0ff */
[--C-:B------:R-:W-:Y:S01]  /*add0*/  IMAD.X R240, R240, 0x1, R165.reuse, P5 ;  /* 0x00000001f0f07824 */ /* 0x100fe200028e06a5 */
[----:B------:R-:W-:Y:S01]  /*ade0*/  STL [R1+0x4dc], R179 ;  /* 0x0004dcb301007387 */ /* 0x000fe20000100800 */
[----:B------:R-:W-:Y:S01]  /*adf0*/  IMAD.X R181, R181, 0x1, R165, P6 ;  /* 0x00000001b5b57824 */ /* 0x000fe200030e06a5 */
[-C--:B------:R-:W-:Y:S02]  /*ae00*/  IADD3 R193, P6, R193, R166.reuse, RZ ;  /* 0x000000a6c1c17210 */ /* 0x080fe40007fde0ff */
[----:B------:R-:W-:Y:S01]  /*ae10*/  STL [R1+0x4d4], R223 ;  /* 0x0004d4df01007387 */ /* 0x000fe20000100800 */
[----:B------:R-:W-:-:S03]  /*ae20*/  IADD3 R180, P5, R180, R166, RZ ;  /* 0x000000a6b4b47210 */ /* 0x000fc60007fbe0ff */
[----:B------:R-:W-:Y:S04]  /*ae30*/  STL [R1+0x4f8], R224 ;  /* 0x0004f8e001007387 */ /* 0x000fe80000100800 */
[----:B------:R-:W-:Y:S04]  /*ae40*/  STL [R1+0x4cc], R239 ;  /* 0x0004ccef01007387 */ /* 0x000fe80000100800 */
[----:B------:R-:W-:Y:S04]  /*ae50*/  STL [R1+0x4f0], R240 ;  /* 0x0004f0f001007387 */ /* 0x000fe80000100800 */
[----:B------:R0:W-:Y:S04]  /*ae60*/  STL [R1+0x4bc], R193 ;  /* 0x0004bcc101007387 */ /* 0x0001e80000100800 */
[----:B------:R-:W-:Y:S04]  /*ae70*/  STL [R1+0x4c4], R180 ;  /* 0x0004c4b401007387 */ /* 0x000fe80000100800 */
[----:B0-----:R-:W4:Y:S01]  /*ae80*/  LDL.LU R193, [R1+0x474] ;  /* 0x0004740001c17983 */ /* 0x001f220000300800 */
[----:B------:R-:W-:Y:S01]  /*ae90*/  IMAD.X R225, R225, 0x1, R165, P1 ;  /* 0x00000001e1e17824 */ /* 0x000fe200008e06a5 */
[----:B------:R-:W-:-:S02]  /*aea0*/  IADD3 R226, P1, R226, R166, RZ ;  /* 0x000000a6e2e27210 */ /* 0x000fc40007f3e0ff */
[----:B------:R-:W-:Y:S04]  /*aeb0*/  STL [R1+0x4e8], R181 ;  /* 0x0004e8b501007387 */ /* 0x000fe80000100800 */
[----:B------:R-:W-:Y:S04]  /*aec0*/  STL [R1+0x4e0], R225 ;  /* 0x0004e0e101007387 */ /* 0x000fe80000100800 */
[----:B------:R-:W-:Y:S01]  /*aed0*/  STL [R1+0x4b4], R226 ;  /* 0x0004b4e201007387 */ /* 0x000fe20000100800 */
[----:B--2---:R-:W-:Y:S01]  /*aee0*/  IMAD.X R241, R241, 0x1, R165, P2 ;  /* 0x00000001f1f17824 */ /* 0x004fe200010e06a5 */
[----:B---3--:R-:W-:-:S04]  /*aef0*/  IADD3 R242, P2, R242, R166, RZ ;  /* 0x000000a6f2f27210 */ /* 0x008fc80007f5e0ff */
[----:B------:R-:W-:Y:S01]  /*af00*/  STL [R1+0x4d8], R241 ;  /* 0x0004d8f101007387 */ /* 0x000fe20000100800 */
[----:B----4-:R-:W-:-:S03]  /*af10*/  IMAD.X R182, R182, 0x1, R165, P3 ;  /* 0x00000001b6b67824 */ /* 0x010fc600018e06a5 */
[----:B------:R-:W-:Y:S01]  /*af20*/  STL [R1+0x4ac], R242 ;  /* 0x0004acf201007387 */ /* 0x000fe20000100800 */
[----:B------:R-:W-:-:S03]  /*af30*/  IADD3 R183, P3, R183, R166, RZ ;  /* 0x000000a6b7b77210 */ /* 0x000fc60007f7e0ff */
[----:B------:R-:W-:Y:S01]  /*af40*/  STL [R1+0x4d0], R182 ;  /* 0x0004d0b601007387 */ /* 0x000fe20000100800 */
[----:B------:R-:W-:-:S03]  /*af50*/  IMAD.X R227, R227, 0x1, R165, P4 ;  /* 0x00000001e3e37824 */ /* 0x000fc600020e06a5 */
[----:B------:R-:W-:Y:S01]  /*af60*/  STL [R1+0x4a4], R183 ;  /* 0x0004a4b701007387 */ /* 0x000fe20000100800 */
[----:B------:R-:W-:-:S03]  /*af70*/  IADD3 R228, P4, R228, R166, RZ ;  /* 0x000000a6e4e47210 */ /* 0x000fc60007f9e0ff */
[----:B------:R-:W-:Y:S01]  /*af80*/  STL [R1+0x4c8], R227 ;  /* 0x0004c8e301007387 */ /* 0x000fe20000100800 */
[----:B------:R-:W-:-:S03]  /*af90*/  IMAD.X R244, R244, 0x1, R165, P5 ;  /* 0x00000001f4f47824 */ /* 0x000fc600028e06a5 */
[----:B------:R-:W-:Y:S01]  /*afa0*/  STL [R1+0x49c], R228 ;  /* 0x00049ce401007387 */ /* 0x000fe20000100800 */
[-C--:B------:R-:W-:Y:S01]  /*afb0*/  IADD3 R245, P5, R245, R166.reuse, RZ ;  /* 0x000000a6f5f57210 */ /* 0x080fe20007fbe0ff */
[--C-:B------:R-:W-:Y:S01]  /*afc0*/  IMAD.X R214, R214, 0x1, R165.reuse, P6 ;  /* 0x00000001d6d67824 */ /* 0x100fe200030e06a5 */
[----:B------:R-:W-:Y:S01]  /*afd0*/  IADD3 R248, P6, R248, R166, RZ ;  /* 0x000000a6f8f87210 */ /* 0x000fe20007fde0ff */
[----:B------:R-:W-:Y:S01]  /*afe0*/  STL [R1+0x4c0], R244 ;  /* 0x0004c0f401007387 */ /* 0x000fe20000100800 */
[----:B------:R-:W-:-:S03]  /*aff0*/  IMAD.X R215, R215, 0x1, R165, P1 ;  /* 0x00000001d7d77824 */ /* 0x000fc600008e06a5 */
[----:B------:R0:W-:Y:S01]  /*b000*/  STL [R1+0x48c], R248 ;  /* 0x00048cf801007387 */ /* 0x0001e20000100800 */
[----:B------:R-:W-:-:S03]  /*b010*/  IADD3 R230, P1, R230, R166, RZ ;  /* 0x000000a6e6e67210 */ /* 0x000fc60007f3e0ff */
[----:B------:R-:W-:Y:S01]  /*b020*/  STL [R1+0x494], R245 ;  /* 0x000494f501007387 */ /* 0x000fe20000100800 */
[----:B------:R-:W-:-:S03]  /*b030*/  IMAD.X R232, R232, 0x1, R165, P2 ;  /* 0x00000001e8e87824 */ /* 0x000fc600010e06a5 */
[----:B0-----:R-:W2:Y:S04]  /*b040*/  LDL.LU R248, [R1+0x498] ;  /* 0x0004980001f87983 */ /* 0x001ea80000300800 */
[----:B------:R-:W-:Y:S04]  /*b050*/  STL [R1+0x4b8], R214 ;  /* 0x0004b8d601007387 */ /* 0x000fe80000100800 */
[----:B------:R-:W-:Y:S01]  /*b060*/  STL [R1+0x4b0], R215 ;  /* 0x0004b0d701007387 */ /* 0x000fe20000100800 */
[----:B------:R-:W-:-:S03]  /*b070*/  IADD3 R247, P2, R247, R166, RZ ;  /* 0x000000a6f7f77210 */ /* 0x000fc60007f5e0ff */
[----:B------:R-:W3:Y:S04]  /*b080*/  LDL.LU R237, [R1+0x46c] ;  /* 0x00046c0001ed7983 */ /* 0x000ee80000300800 */
[----:B------:R-:W-:Y:S04]  /*b090*/  STL [R1+0x484], R230 ;  /* 0x000484e601007387 */ /* 0x000fe80000100800 */
[----:B------:R-:W4:Y:S04]  /*b0a0*/  LDL.LU R238, [R1+0x490] ;  /* 0x0004900001ee7983 */ /* 0x000f280000300800 */
[----:B------:R-:W-:Y:S01]  /*b0b0*/  STL [R1+0x4a8], R232 ;  /* 0x0004a8e801007387 */ /* 0x000fe20000100800 */
[----:B------:R-:W-:-:S03]  /*b0c0*/  IMAD.X R192, R192, 0x1, R165, P3 ;  /* 0x00000001c0c07824 */ /* 0x000fc600018e06a5 */
[----:B------:R0:W-:Y:S04]  /*b0d0*/  STL [R1+0x47c], R247 ;  /* 0x00047cf701007387 */ /* 0x0001e80000100800 */
[----:B0-----:R-:W4:Y:S04]  /*b0e0*/  LDL.LU R247, [R1+0x464] ;  /* 0x0004640001f77983 */ /* 0x001f280000300800 */
[----:B------:R-:W4:Y:S04]  /*b0f0*/  LDL.LU R178, [R1+0x488] ;  /* 0x0004880001b27983 */ /* 0x000f280000300800 */
[----:B------:R-:W4:Y:S04]  /*b100*/  LDL.LU R179, [R1+0x45c] ;  /* 0x00045c0001b37983 */ /* 0x000f280000300800 */
[----:B------:R-:W4:Y:S04]  /*b110*/  LDL.LU R223, [R1+0x480] ;  /* 0x0004800001df7983 */ /* 0x000f280000300800 */
[----:B------:R0:W-:Y:S04]  /*b120*/  STL [R1+0x4a0], R192 ;  /* 0x0004a0c001007387 */ /* 0x0001e80000100800 */
[----:B------:R-:W4:Y:S04]  /*b130*/  LDL.LU R224, [R1+0x454] ;  /* 0x0004540001e07983 */ /* 0x000f280000300800 */
[----:B------:R-:W4:Y:S04]  /*b140*/  LDL.LU R239, [R1+0x478] ;  /* 0x0004780001ef7983 */ /* 0x000f280000300800 */
[----:B------:R-:W4:Y:S04]  /*b150*/  LDL.LU R240, [R1+0x44c] ;  /* 0x00044c0001f07983 */ /* 0x000f280000300800 */
[----:B------:R-:W4:Y:S04]  /*b160*/  LDL.LU R180, [R1+0x470] ;  /* 0x0004700001b47983 */ /* 0x000f280000300800 */
[----:B0-----:R-:W4:Y:S01]  /*b170*/  LDL.LU R192, [R1+0x444] ;  /* 0x0004440001c07983 */ /* 0x001f220000300800 */
[----:B------:R-:W-:-:S03]  /*b180*/  IADD3 R193, P3, R193, R166, RZ ;  /* 0x000000a6c1c17210 */ /* 0x000fc60007f7e0ff */
        /* <DEDUP_REMOVED lines=13> */
[----:B0-----:R-:W4:Y:S04]  /*b260*/  LDL.LU R193, [R1+0x438] ;  /* 0x0004380001c17983 */ /* 0x001f280000300800 */
[----:B------:R-:W4:Y:S04]  /*b270*/  LDL.LU R215, [R1+0x40c] ;  /* 0x00040c0001d77983 */ /* 0x000f280000300800 */
[----:B------:R-:W4:Y:S04]  /*b280*/  LDL.LU R230, [R1+0x430] ;  /* 0x0004300001e67983 */ /* 0x000f280000300800 */
[----:B------:R-:W4:Y:S01]  /*b290*/  LDL.LU R232, [R1+0x404] ;  /* 0x0004040001e87983 */ /* 0x000f220000300800 */
[----:B--2---:R-:W-:-:S05]  /*b2a0*/  IMAD.X R248, R248, 0x1, R165, P4 ;  /* 0x00000001f8f87824 */ /* 0x004fca00020e06a5 */
[----:B------:R0:W-:Y:S01]  /*b2b0*/  STL [R1+0x498], R248 ;  /* 0x000498f801007387 */ /* 0x0001e20000100800 */
[----:B---3--:R-:W-:-:S03]  /*b2c0*/  IADD3 R237, P4, R237, R166, RZ ;  /* 0x000000a6eded7210 */ /* 0x008fc60007f9e0ff */
[----:B0-----:R-:W2:Y:S01]  /*b2d0*/  LDL.LU R248, [R1+0x428] ;  /* 0x0004280001f87983 */ /* 0x001ea20000300800 */
[--C-:B----4-:R-:W-:Y:S01]  /*b2e0*/  IMAD.X R238, R238, 0x1, R165.reuse, P5 ;  /* 0x00000001eeee7824 */ /* 0x110fe200028e06a5 */
[----:B------:R-:W-:Y:S01]  /*b2f0*/  IADD3 R247, P5, R247, R166, RZ ;  /* 0x000000a6f7f77210 */ /* 0x000fe20007fbe0ff */
[----:B------:R-:W-:-:S04]  /*b300*/  IMAD.X R178, R178, 0x1, R165, P6 ;  /* 0x00000001b2b27824 */ /* 0x000fc800030e06a5 */
[----:B------:R0:W-:Y:S01]  /*b310*/  STL [R1+0x464], R247 ;  /* 0x000464f701007387 */ /* 0x0001e20000100800 */
[----:B------:R-:W-:-:S03]  /*b320*/  IADD3 R179, P6, R179, R166, RZ ;  /* 0x000000a6b3b37210 */ /* 0x000fc60007fde0ff */
[----:B------:R-:W-:Y:S01]  /*b330*/  STL [R1+0x46c], R237 ;  /* 0x00046ced01007387 */ /* 0x000fe20000100800 */
[----:B------:R-:W-:-:S03]  /*b340*/  IMAD.X R223, R223, 0x1, R165, P1 ;  /* 0x00000001dfdf7824 */ /* 0x000fc600008e06a5 */
[----:B0-----:R-:W3:Y:S04]  /*b350*/  LDL.LU R247, [R1+0x3fc] ;  /* 0x0003fc0001f77983 */ /* 0x001ee80000300800 */
[----:B------:R-:W-:Y:S01]  /*b360*/  STL [R1+0x490], R238 ;  /* 0x000490ee01007387 */ /* 0x000fe20000100800 */
[----:B------:R-:W-:-:S03]  /*b370*/  IADD3 R224, P1, R224, R166, RZ ;  /* 0x000000a6e0e07210 */ /* 0x000fc60007f3e0ff */
[----:B------:R-:W-:Y:S01]  /*b380*/  STL [R1+0x488], R178 ;  /* 0x000488b201007387 */ /* 0x000fe20000100800 */
[----:B------:R-:W-:-:S03]  /*b390*/  IMAD.X R239, R239, 0x1, R165, P2 ;  /* 0x00000001efef7824 */ /* 0x000fc600010e06a5 */
[----:B------:R-:W-:Y:S01]  /*b3a0*/  STL [R1+0x45c], R179 ;  /* 0x00045cb301007387 */ /* 0x000fe20000100800 */
[-C--:B------:R-:W-:Y:S01]  /*b3b0*/  IADD3 R240, P2, R240, R166.reuse, RZ ;  /* 0x000000a6f0f07210 */ /* 0x080fe20007f5e0ff */
[----:B------:R-:W-:Y:S02]  /*b3c0*/  IMAD.X R180, R180, 0x1, R165, P3 ;  /* 0x00000001b4b47824 */ /* 0x000fe400018e06a5 */
[----:B------:R-:W-:Y:S01]  /*b3d0*/  STL [R1+0x480], R223 ;  /* 0x000480df01007387 */ /* 0x000fe20000100800 */
[----:B------:R-:W-:-:S03]  /*b3e0*/  IADD3 R192, P3, R192, R166, RZ ;  /* 0x000000a6c0c07210 */ /* 0x000fc60007f7e0ff */
[----:B------:R-:W-:Y:S04]  /*b3f0*/  STL [R1+0x454], R224 ;  /* 0x000454e001007387 */ /* 0x000fe80000100800 */
[----:B------:R-:W-:Y:S04]  /*b400*/  STL [R1+0x478], R239 ;  /* 0x000478ef01007387 */ /* 0x000fe80000100800 */
[----:B------:R0:W-:Y:S04]  /*b410*/  STL [R1+0x444], R192 ;  /* 0x000444c001007387 */ /* 0x0001e80000100800 */
[----:B------:R-:W-:Y:S01]  /*b420*/  STL [R1+0x44c], R240 ;  /* 0x00044cf001007387 */ /* 0x000fe20000100800 */
[----:B------:R-:W-:Y:S01]  /*b430*/  IMAD.X R181, R181, 0x1, R165, P4 ;  /* 0x00000001b5b57824 */ /* 0x000fe200020e06a5 */
[----:B------:R-:W-:-:S02]  /*b440*/  IADD3 R225, P4, R225, R166, RZ ;  /* 0x000000a6e1e17210 */ /* 0x000fc40007f9e0ff */
[----:B0-----:R-:W4:Y:S01]  /*b450*/  LDL.LU R192, [R1+0x420] ;  /* 0x0004200001c07983 */ /* 0x001f220000300800 */
[--C-:B------:R-:W-:Y:S01]  /*b460*/  IMAD.X R226, R226, 0x1, R165.reuse, P5 ;  /* 0x00000001e2e27824 */ /* 0x100fe200028e06a5 */
[----:B------:R-:W-:Y:S02]  /*b470*/  IADD3 R241, P5, R241, R166, RZ ;  /* 0x000000a6f1f17210 */ /* 0x000fe40007fbe0ff */
[----:B------:R-:W-:Y:S01]  /*b480*/  STL [R1+0x470], R180 ;  /* 0x000470b401007387 */ /* 0x000fe20000100800 */
[----:B------:R-:W-:-:S03]  /*b490*/  IMAD.X R242, R242, 0x1, R165, P6 ;  /* 0x00000001f2f27824 */ /* 0x000fc600030e06a5 */
        /* <DEDUP_REMOVED lines=13> */
[----:B------:R-:W-:-:S03]  /*b570*/  IMAD.X R193, R193, 0x1, R165, P4 ;  /* 0x00000001c1c17824 */ /* 0x000fc600020e06a5 */
[----:B------:R-:W-:Y:S04]  /*b580*/  STL [R1+0x424], R227 ;  /* 0x000424e301007387 */ /* 0x000fe80000100800 */
[----:B------:R-:W-:Y:S04]  /*b590*/  STL [R1+0x448], R228 ;  /* 0x000448e401007387 */ /* 0x000fe80000100800 */
[----:B------:R-:W-:Y:S04]  /*b5a0*/  STL [R1+0x41c], R244 ;  /* 0x00041cf401007387 */ /* 0x000fe80000100800 */
[----:B------:R0:W-:Y:S04]  /*b5b0*/  STL [R1+0x438], R193 ;  /* 0x000438c101007387 */ /* 0x0001e80000100800 */
[----:B------:R-:W-:Y:S04]  /*b5c0*/  STL [R1+0x440], R245 ;  /* 0x000440f501007387 */ /* 0x000fe80000100800 */
[----:B0-----:R-:W4:Y:S01]  /*b5d0*/  LDL.LU R193, [R1+0x3f4] ;  /* 0x0003f40001c17983 */ /* 0x001f220000300800 */
[----:B------:R-:W-:-:S02]  /*b5e0*/  IADD3 R214, P3, R214, R166, RZ ;  /* 0x000000a6d6d67210 */ /* 0x000fc40007f7e0ff */
[-C--:B------:R-:W-:Y:S01]  /*b5f0*/  IADD3 R215, P4, R215, R166.reuse, RZ ;  /* 0x000000a6d7d77210 */ /* 0x080fe20007f9e0ff */
[--C-:B------:R-:W-:Y:S01]  /*b600*/  IMAD.X R230, R230, 0x1, R165.reuse, P5 ;  /* 0x00000001e6e67824 */ /* 0x100fe200028e06a5 */
[----:B------:R-:W-:Y:S01]  /*b610*/  IADD3 R232, P5, R232, R166, RZ ;  /* 0x000000a6e8e87210 */ /* 0x000fe20007fbe0ff */
[----:B------:R-:W-:Y:S04]  /*b620*/  STL [R1+0x414], R214 ;  /* 0x000414d601007387 */ /* 0x000fe80000100800 */
[----:B------:R-:W-:Y:S04]  /*b630*/  STL [R1+0x40c], R215 ;  /* 0x00040cd701007387 */ /* 0x000fe80000100800 */
[----:B------:R-:W4:Y:S04]  /*b640*/  LDL.LU R237, [R1+0x418] ;  /* 0x0004180001ed7983 */ /* 0x000f280000300800 */
[----:B------:R-:W-:Y:S04]  /*b650*/  STL [R1+0x430], R230 ;  /* 0x000430e601007387 */ /* 0x000fe80000100800 */
[----:B------:R-:W4:Y:S04]  /*b660*/  LDL.LU R238, [R1+0x3ec] ;  /* 0x0003ec0001ee7983 */ /* 0x000f280000300800 */
[----:B------:R-:W-:Y:S01]  /*b670*/  STL [R1+0x404], R232 ;  /* 0x000404e801007387 */ /* 0x000fe20000100800 */
[----:B--2---:R-:W-:-:S05]  /*b680*/  IMAD.X R248, R248, 0x1, R165, P6 ;  /* 0x00000001f8f87824 */ /* 0x004fca00030e06a5 */
[----:B------:R0:W-:Y:S04]  /*b690*/  STL [R1+0x428], R248 ;  /* 0x000428f801007387 */ /* 0x0001e80000100800 */
[----:B0-----:R-:W2:Y:S04]  /*b6a0*/  LDL.LU R248, [R1+0x410] ;  /* 0x0004100001f87983 */ /* 0x001ea80000300800 */
[----:B------:R-:W2:Y:S04]  /*b6b0*/  LDL.LU R178, [R1+0x3e4] ;  /* 0x0003e40001b27983 */ /* 0x000ea80000300800 */
[----:B------:R-:W2:Y:S04]  /*b6c0*/  LDL.LU R179, [R1+0x408] ;  /* 0x0004080001b37983 */ /* 0x000ea80000300800 */
[----:B------:R-:W2:Y:S01]  /*b6d0*/  LDL.LU R223, [R1+0x3dc] ;  /* 0x0003dc0001df7983 */ /* 0x000ea20000300800 */
[----:B---3--:R-:W-:-:S05]  /*b6e0*/  IADD3 R247, P6, R247, R166, RZ ;  /* 0x000000a6f7f77210 */ /* 0x008fca0007fde0ff */
[----:B------:R0:W-:Y:S04]  /*b6f0*/  STL [R1+0x3fc], R247 ;  /* 0x0003fcf701007387 */ /* 0x0001e80000100800 */
[----:B------:R-:W3:Y:S04]  /*b700*/  LDL.LU R224, [R1+0x400] ;  /* 0x0004000001e07983 */ /* 0x000ee80000300800 */
[----:B------:R-:W3:Y:S04]  /*b710*/  LDL.LU R239, [R1+0x3d4] ;  /* 0x0003d40001ef7983 */ /* 0x000ee80000300800 */
[----:B------:R-:W3:Y:S04]  /*b720*/  LDL.LU R240, [R1+0x3f8] ;  /* 0x0003f80001f07983 */ /* 0x000ee80000300800 */
[----:B------:R-:W3:Y:S04]  /*b730*/  LDL.LU R180, [R1+0x3cc] ;  /* 0x0003cc0001b47983 */ /* 0x000ee80000300800 */
[----:B0-----:R-:W3:Y:S04]  /*b740*/  LDL.LU R247, [R1+0x3f0] ;  /* 0x0003f00001f77983 */ /* 0x001ee80000300800 */
[----:B------:R-:W3:Y:S04]  /*b750*/  LDL.LU R181, [R1+0x3c4] ;  /* 0x0003c40001b57983 */ /* 0x000ee80000300800 */
[----:B------:R-:W3:Y:S04]  /*b760*/  LDL.LU R225, [R1+0x3e8] ;  /* 0x0003e80001e17983 */ /* 0x000ee80000300800 */
[----:B------:R-:W3:Y:S01]  /*b770*/  LDL.LU R226, [R1+0x3b0] ;  /* 0x0003b00001e27983 */ /* 0x000ee20000300800 */
[----:B----4-:R-:W-:-:S05]  /*b780*/  IMAD.X R192, R192, 0x1, R165, P1 ;  /* 0x00000001c0c07824 */ /* 0x010fca00008e06a5 */
        /* <DEDUP_REMOVED lines=14> */
[----:B------:R-:W-:-:S05]  /*b870*/  IADD3 R193, P1, R193, R166, RZ ;  /* 0x000000a6c1c17210 */ /* 0x000fca0007f3e0ff */
[----:B------:R0:W-:Y:S04]  /*b880*/  STL [R1+0x3f4], R193 ;  /* 0x0003f4c101007387 */ /* 0x0001e80000100800 */
[----:B0-----:R-:W4:Y:S01]  /*b890*/  LDL.LU R193, [R1+0x378] ;  /* 0x0003780001c17983 */ /* 0x001f220000300800 */
[--C-:B------:R-:W-:Y:S01]  /*b8a0*/  IMAD.X R237, R237, 0x1, R165.reuse, P2 ;  /* 0x00000001eded7824 */ /* 0x100fe200010e06a5 */
[-C--:B------:R-:W-:Y:S01]  /*b8b0*/  IADD3 R238, P2, R238, R166.reuse, RZ ;  /* 0x000000a6eeee7210 */ /* 0x080fe20007f5e0ff */
[----:B--2---:R-:W-:Y:S01]  /*b8c0*/  IMAD.X R248, R248, 0x1, R165, P3 ;  /* 0x00000001f8f87824 */ /* 0x004fe200018e06a5 */
[----:B------:R-:W-:-:S04]  /*b8d0*/  IADD3 R178, P3, R178, R166, RZ ;  /* 0x000000a6b2b27210 */ /* 0x000fc80007f7e0ff */
[----:B------:R0:W-:Y:S01]  /*b8e0*/  STL [R1+0x410], R248 ;  /* 0x000410f801007387 */ /* 0x0001e20000100800 */
[----:B------:R-:W-:-:S03]  /*b8f0*/  IMAD.X R179, R179, 0x1, R165, P4 ;  /* 0x00000001b3b37824 */ /* 0x000fc600020e06a5 */
[----:B------:R-:W-:Y:S01]  /*b900*/  STL [R1+0x418], R237 ;  /* 0x000418ed01007387 */ /* 0x000fe20000100800 */
[----:B------:R-:W-:-:S03]  /*b910*/  IADD3 R223, P4, R223, R166, RZ ;  /* 0x000000a6dfdf7210 */ /* 0x000fc60007f9e0ff */
[----:B0-----:R-:W2:Y:S04]  /*b920*/  LDL.LU R248, [R1+0x39c] ;  /* 0x00039c0001f87983 */ /* 0x001ea80000300800 */
[----:B------:R-:W-:Y:S04]  /*b930*/  STL [R1+0x3ec], R238 ;  /* 0x0003ecee01007387 */ /* 0x000fe80000100800 */
[----:B------:R-:W-:Y:S04]  /*b940*/  STL [R1+0x3e4], R178 ;  /* 0x0003e4b201007387 */ /* 0x000fe80000100800 */
[----:B------:R-:W-:Y:S01]  /*b950*/  STL [R1+0x408], R179 ;  /* 0x000408b301007387 */ /* 0x000fe20000100800 */
[----:B---3--:R-:W-:-:S03]  /*b960*/  IMAD.X R224, R224, 0x1, R165, P5 ;  /* 0x00000001e0e07824 */ /* 0x008fc600028e06a5 */
[----:B------:R-:W-:Y:S01]  /*b970*/  STL [R1+0x3dc], R223 ;  /* 0x0003dcdf01007387 */ /* 0x000fe20000100800 */
[----:B------:R-:W-:-:S03]  /*b980*/  IADD3 R239, P5, R239, R166, RZ ;  /* 0x000000a6efef7210 */ /* 0x000fc60007fbe0ff */
[----:B------:R-:W-:Y:S01]  /*b990*/  STL [R1+0x400], R224 ;  /* 0x000400e001007387 */ /* 0x000fe20000100800 */
[----:B------:R-:W-:-:S03]  /*b9a0*/  IMAD.X R240, R240, 0x1, R165, P6 ;  /* 0x00000001f0f07824 */ /* 0x000fc600030e06a5 */
[----:B------:R-:W-:Y:S01]  /*b9b0*/  STL [R1+0x3d4], R239 ;  /* 0x0003d4ef01007387 */ /* 0x000fe20000100800 */
[-C--:B------:R-:W-:Y:S01]  /*b9c0*/  IADD3 R180, P6, R180, R166.reuse, RZ ;  /* 0x000000a6b4b47210 */ /* 0x080fe20007fde0ff */
[----:B------:R-:W-:Y:S01]  /*b9d0*/  IMAD.X R247, R247, 0x1, R165, P1 ;  /* 0x00000001f7f77824 */ /* 0x000fe200008e06a5 */
[----:B------:R-:W-:-:S04]  /*b9e0*/  IADD3 R181, P1, R181, R166, RZ ;  /* 0x000000a6b5b57210 */ /* 0x000fc80007f3e0ff */
[----:B------:R0:W-:Y:S01]  /*b9f0*/  STL [R1+0x3f0], R247 ;  /* 0x0003f0f701007387 */ /* 0x0001e20000100800 */
[----:B------:R-:W-:-:S03]  /*ba00*/  IMAD.X R225, R225, 0x1, R165, P2 ;  /* 0x00000001e1e17824 */ /* 0x000fc600010e06a5 */
[----:B------:R-:W-:Y:S01]  /*ba10*/  STL [R1+0x3f8], R240 ;  /* 0x0003f8f001007387 */ /* 0x000fe20000100800 */
[----:B------:R-:W-:-:S03]  /*ba20*/  IADD3 R226, P2, R226, R166, RZ ;  /* 0x000000a6e2e27210 */ /* 0x000fc60007f5e0ff */
[----:B0-----:R-:W3:Y:S04]  /*ba30*/  LDL.LU R247, [R1+0x370] ;  /* 0x0003700001f77983 */ /* 0x001ee80000300800 */
        /* <DEDUP_REMOVED lines=22> */
[----:B------:R0:W-:Y:S01]  /*bba0*/  STL [R1+0x388], R192 ;  /* 0x000388c001007387 */ /* 0x0001e20000100800 */
[----:B------:R-:W-:-:S03]  /*bbb0*/  IADD3 R230, P2, R230, R166, RZ ;  /* 0x000000a6e6e67210 */ /* 0x000fc60007f5e0ff */
[----:B------:R-:W-:Y:S01]  /*bbc0*/  STL [R1+0x390], R245 ;  /* 0x000390f501007387 */ /* 0x000fe20000100800 */
[----:B------:R-:W-:-:S03]  /*bbd0*/  IMAD.X R232, R232, 0x1, R165, P3 ;  /* 0x00000001e8e87824 */ /* 0x000fc600018e06a5 */
[----:B0-----:R-:W4:Y:S04]  /*bbe0*/  LDL.LU R192, [R1+0x394] ;  /* 0x0003940001c07983 */ /* 0x001f280000300800 */
[----:B------:R-:W-:Y:S04]  /*bbf0*/  STL [R1+0x3c0], R214 ;  /* 0x0003c0d601007387 */ /* 0x000fe80000100800 */
[----:B------:R-:W-:Y:S04]  /*bc00*/  STL [R1+0x3ac], R215 ;  /* 0x0003acd701007387 */ /* 0x000fe80000100800 */
[----:B------:R0:W-:Y:S01]  /*bc10*/  STL [R1+0x3a4], R232 ;  /* 0x0003a4e801007387 */ /* 0x0001e20000100800 */
[----:B------:R-:W-:-:S03]  /*bc20*/  IADD3 R193, P3, R193, R166, RZ ;  /* 0x000000a6c1c17210 */ /* 0x000fc60007f7e0ff */
[----:B------:R-:W-:Y:S04]  /*bc30*/  STL [R1+0x380], R230 ;  /* 0x000380e601007387 */ /* 0x000fe80000100800 */
[----:B0-----:R-:W4:Y:S04]  /*bc40*/  LDL.LU R232, [R1+0x368] ;  /* 0x0003680001e87983 */ /* 0x001f280000300800 */
[----:B------:R0:W-:Y:S04]  /*bc50*/  STL [R1+0x378], R193 ;  /* 0x000378c101007387 */ /* 0x0001e80000100800 */
[----:B0-----:R-:W4:Y:S04]  /*bc60*/  LDL.LU R193, [R1+0x38c] ;  /* 0x00038c0001c17983 */ /* 0x001f280000300800 */
[----:B------:R-:W4:Y:S04]  /*bc70*/  LDL.LU R238, [R1+0x360] ;  /* 0x0003600001ee7983 */ /* 0x000f280000300800 */
[----:B------:R-:W4:Y:S04]  /*bc80*/  LDL.LU R178, [R1+0x384] ;  /* 0x0003840001b27983 */ /* 0x000f280000300800 */
[----:B------:R-:W4:Y:S01]  /*bc90*/  LDL.LU R179, [R1+0x358] ;  /* 0x0003580001b37983 */ /* 0x000f220000300800 */
[----:B--2---:R-:W-:-:S05]  /*bca0*/  IMAD.X R248, R248, 0x1, R165, P4 ;  /* 0x00000001f8f87824 */ /* 0x004fca00020e06a5 */
[----:B------:R0:W-:Y:S04]  /*bcb0*/  STL [R1+0x39c], R248 ;  /* 0x00039cf801007387 */ /* 0x0001e80000100800 */
[----:B------:R-:W2:Y:S04]  /*bcc0*/  LDL.LU R223, [R1+0x37c] ;  /* 0x00037c0001df7983 */ /* 0x000ea80000300800 */
[----:B------:R-:W2:Y:S04]  /*bcd0*/  LDL.LU R224, [R1+0x350] ;  /* 0x0003500001e07983 */ /* 0x000ea80000300800 */
[----:B------:R-:W2:Y:S04]  /*bce0*/  LDL.LU R239, [R1+0x374] ;  /* 0x0003740001ef7983 */ /* 0x000ea80000300800 */
[----:B------:R-:W2:Y:S04]  /*bcf0*/  LDL.LU R240, [R1+0x348] ;  /* 0x0003480001f07983 */ /* 0x000ea80000300800 */
        /* <DEDUP_REMOVED lines=21> */
[----:B0-----:R-:W4:Y:S01]  /*be50*/  LDL.LU R192, [R1+0x300] ;  /* 0x0003000001c07983 */ /* 0x001f220000300800 */
[----:B------:R-:W-:-:S05]  /*be60*/  IADD3 R232, P5, R232, R166, RZ ;  /* 0x000000a6e8e87210 */ /* 0x000fca0007fbe0ff */
[----:B------:R0:W-:Y:S01]  /*be70*/  STL [R1+0x368], R232 ;  /* 0x000368e801007387 */ /* 0x0001e20000100800 */
[----:B------:R-:W-:-:S03]  /*be80*/  IMAD.X R193, R193, 0x1, R165, P6 ;  /* 0x00000001c1c17824 */ /* 0x000fc600030e06a5 */
[----:B0-----:R-:W4:Y:S04]  /*be90*/  LDL.LU R232, [R1+0x324] ;  /* 0x0003240001e87983 */ /* 0x001f280000300800 */
[----:B------:R0:W-:Y:S04]  /*bea0*/  STL [R1+0x38c], R193 ;  /* 0x00038cc101007387 */ /* 0x0001e80000100800 */
[----:B0-----:R-:W4:Y:S01]  /*beb0*/  LDL.LU R193, [R1+0x2f8] ;  /* 0x0002f80001c17983 */ /* 0x001f220000300800 */
[-C--:B------:R-:W-:Y:S01]  /*bec0*/  IADD3 R238, P6, R238, R166.reuse, RZ ;  /* 0x000000a6eeee7210 */ /* 0x080fe20007fde0ff */
[----:B------:R-:W-:Y:S01]  /*bed0*/  IMAD.X R178, R178, 0x1, R165, P1 ;  /* 0x00000001b2b27824 */ /* 0x000fe200008e06a5 */
[----:B------:R-:W-:-:S03]  /*bee0*/  IADD3 R179, P1, R179, R166, RZ ;  /* 0x000000a6b3b37210 */ /* 0x000fc60007f3e0ff */
[----:B------:R-:W-:Y:S04]  /*bef0*/  STL [R1+0x360], R238 ;  /* 0x000360ee01007387 */ /* 0x000fe80000100800 */
[----:B------:R-:W-:Y:S04]  /*bf00*/  STL [R1+0x384], R178 ;  /* 0x000384b201007387 */ /* 0x000fe80000100800 */
[----:B------:R-:W-:Y:S01]  /*bf10*/  STL [R1+0x358], R179 ;  /* 0x000358b301007387 */ /* 0x000fe20000100800 */
[----:B--2---:R-:W-:Y:S01]  /*bf20*/  IMAD.X R223, R223, 0x1, R165, P2 ;  /* 0x00000001dfdf7824 */ /* 0x004fe200010e06a5 */
[----:B------:R-:W-:-:S04]  /*bf30*/  IADD3 R224, P2, R224, R166, RZ ;  /* 0x000000a6e0e07210 */ /* 0x000fc80007f5e0ff */
        /* <DEDUP_REMOVED lines=37> */
[----:B0-----:R-:W3:Y:S04]  /*c190*/  LDL.LU R247, [R1+0x2f0] ;  /* 0x0002f00001f77983 */ /* 0x001ee80000300800 */
[----:B------:R-:W-:Y:S04]  /*c1a0*/  STL [R1+0x33c], R245 ;  /* 0x00033cf501007387 */ /* 0x000fe80000100800 */
[----:B------:R-:W-:Y:S01]  /*c1b0*/  STL [R1+0x334], R214 ;  /* 0x000334d601007387 */ /* 0x000fe20000100800 */
[----:B----4-:R-:W-:-:S05]  /*c1c0*/  IADD3 R192, P6, R192, R166, RZ ;  /* 0x000000a6c0c07210 */ /* 0x010fca0007fde0ff */
[----:B------:R0:W-:Y:S04]  /*c1d0*/  STL [R1+0x300], R192 ;  /* 0x000300c001007387 */ /* 0x0001e80000100800 */
[----:B------:R-:W-:Y:S04]  /*c1e0*/  STL [R1+0x308], R215 ;  /* 0x000308d701007387 */ /* 0x000fe80000100800 */
[----:B0-----:R-:W4:Y:S01]  /*c1f0*/  LDL.LU R192, [R1+0x314] ;  /* 0x0003140001c07983 */ /* 0x001f220000300800 */
[----:B------:R-:W-:-:S03]  /*c200*/  IMAD.X R232, R232, 0x1, R165, P1 ;  /* 0x00000001e8e87824 */ /* 0x000fc600008e06a5 */
[----:B------:R-:W-:Y:S04]  /*c210*/  STL [R1+0x32c], R230 ;  /* 0x00032ce601007387 */ /* 0x000fe80000100800 */
[----:B------:R0:W-:Y:S01]  /*c220*/  STL [R1+0x324], R232 ;  /* 0x000324e801007387 */ /* 0x0001e20000100800 */
[----:B------:R-:W-:-:S03]  /*c230*/  IADD3 R193, P1, R193, R166, RZ ;  /* 0x000000a6c1c17210 */ /* 0x000fc60007f3e0ff */
        /* <DEDUP_REMOVED lines=30> */
[----:B0-----:R-:W3:Y:S01]  /*c420*/  LDL.LU R247, [R1+0x2ac] ;  /* 0x0002ac0001f77983 */ /* 0x001ee20000300800 */
[----:B----4-:R-:W-:-:S05]  /*c430*/  IMAD.X R192, R192, 0x1, R165, P3 ;  /* 0x00000001c0c07824 */ /* 0x010fca00018e06a5 */
[----:B------:R0:W-:Y:S04]  /*c440*/  STL [R1+0x314], R192 ;  /* 0x000314c001007387 */ /* 0x0001e80000100800 */
[----:B0-----:R-:W4:Y:S01]  /*c450*/  LDL.LU R192, [R1+0x280] ;  /* 0x0002800001c07983 */ /* 0x001f220000300800 */
[----:B------:R-:W-:Y:S01]  /*c460*/  IADD3 R232, P3, R232, R166, RZ ;  /* 0x000000a6e8e87210 */ /* 0x000fe20007f7e0ff */
[----:B------:R-:W-:-:S04]  /*c470*/  IMAD.X R238, R238, 0x1, R165, P4 ;  /* 0x00000001eeee7824 */ /* 0x000fc800020e06a5 */
[----:B------:R0:W-:Y:S01]  /*c480*/  STL [R1+0x2e8], R232 ;  /* 0x0002e8e801007387 */ /* 0x0001e20000100800 */
[-C--:B------:R-:W-:Y:S01]  /*c490*/  IADD3 R178, P4, R178, R166.reuse, RZ ;  /* 0x000000a6b2b27210 */ /* 0x080fe20007f9e0ff */
[----:B------:R-:W-:Y:S02]  /*c4a0*/  IMAD.X R179, R179, 0x1, R165, P5 ;  /* 0x00000001b3b37824 */ /* 0x000fe400028e06a5 */
[----:B0-----:R-:W4:Y:S01]  /*c4b0*/  LDL.LU R232, [R1+0x2a4] ;  /* 0x0002a40001e87983 */ /* 0x001f220000300800 */
        /* <DEDUP_REMOVED lines=9> */
[----:B------:R-:W-:Y:S04]  /*c550*/  STL [R1+0x2fc], R224 ;  /* 0x0002fce001007387 */ /* 0x000fe80000100800 */
[----:B------:R0:W-:Y:S04]  /*c560*/  STL [R1+0x2c8], R193 ;  /* 0x0002c8c101007387 */ /* 0x0001e80000100800 */
[----:B------:R-:W-:Y:S04]  /*c570*/  STL [R1+0x2d0], R239 ;  /* 0x0002d0ef01007387 */ /* 0x000fe80000100800 */
[----:B0-----:R-:W4:Y:S01]  /*c580*/  LDL.LU R193, [R1+0x278] ;  /* 0x0002780001c17983 */ /* 0x001f220000300800 */
[--C-:B------:R-:W-:Y:S01]  /*c590*/  IMAD.X R180, R180, 0x1, R165.reuse, P2 ;  /* 0x00000001b4b47824 */ /* 0x100fe200010e06a5 */
[-C--:B------:R-:W-:Y:S01]  /*c5a0*/  IADD3 R181, P2, R181, R166.reuse, RZ ;  /* 0x000000a6b5b57210 */ /* 0x080fe20007f5e0ff */
[--C-:B------:R-:W-:Y:S01]  /*c5b0*/  IMAD.X R225, R225, 0x1, R165.reuse, P3 ;  /* 0x00000001e1e17824 */ /* 0x100fe200018e06a5 */
[----:B------:R-:W-:Y:S04]  /*c5c0*/  STL [R1+0x2f4], R240 ;  /* 0x0002f4f001007387 */ /* 0x000fe80000100800 */
[----:B------:R-:W-:Y:S04]  /*c5d0*/  STL [R1+0x2ec], R180 ;  /* 0x0002ecb401007387 */ /* 0x000fe80000100800 */
[----:B------:R-:W-:Y:S04]  /*c5e0*/  STL [R1+0x2c0], R181 ;  /* 0x0002c0b501007387 */ /* 0x000fe80000100800 */
[----:B------:R-:W-:Y:S01]  /*c5f0*/  STL [R1+0x2e4], R225 ;  /* 0x0002e4e101007387 */ /* 0x000fe20000100800 */
[----:B--2---:R-:W-:Y:S01]  /*c600*/  IADD3 R226, P3, R226, R166, RZ ;  /* 0x000000a6e2e27210 */ /* 0x004fe20007f7e0ff */
[----:B------:R-:W-:-:S04]  /*c610*/  IMAD.X R241, R241, 0x1, R165, P4 ;  /* 0x00000001f1f17824 */ /* 0x000fc800020e06a5 */
        /* <DEDUP_REMOVED lines=22> */
[----:B------:R-:W-:Y:S01]  /*c780*/  STL [R1+0x290], R214 ;  /* 0x000290d601007387 */ /* 0x000fe20000100800 */
[----:B---3--:R-:W-:-:S05]  /*c790*/  IMAD.X R247, R247, 0x1, R165, P4 ;  /* 0x00000001f7f77824 */ /* 0x008fca00020e06a5 */
[----:B------:R0:W-:Y:S04]  /*c7a0*/  STL [R1+0x2ac], R247 ;  /* 0x0002acf701007387 */ /* 0x0001e80000100800 */
[----:B------:R-:W-:Y:S04]  /*c7b0*/  STL [R1+0x2b4], R215 ;  /* 0x0002b4d701007387 */ /* 0x000fe80000100800 */
[----:B0-----:R-:W3:Y:S04]  /*c7c0*/  LDL.LU R247, [R1+0x270] ;  /* 0x0002700001f77983 */ /* 0x001ee80000300800 */
[----:B------:R-:W-:Y:S01]  /*c7d0*/  STL [R1+0x288], R230 ;  /* 0x000288e601007387 */ /* 0x000fe20000100800 */
[----:B----4-:R-:W-:-:S05]  /*c7e0*/  IADD3 R192, P4, R192, R166, RZ ;  /* 0x000000a6c0c07210 */ /* 0x010fca0007f9e0ff */
[----:B------:R0:W-:Y:S04]  /*c7f0*/  STL [R1+0x280], R192 ;  /* 0x000280c001007387 */ /* 0x0001e80000100800 */
[----:B0-----:R-:W4:Y:S04]  /*c800*/  LDL.LU R192, [R1+0x294] ;  /* 0x0002940001c07983 */ /* 0x001f280000300800 */
[----:B------:R-:W4:Y:S01]  /*c810*/  LDL.LU R238, [R1+0x268] ;  /* 0x0002680001ee7983 */ /* 0x000f220000300800 */
[----:B------:R-:W-:-:S03]  /*c820*/  IMAD.X R232, R232, 0x1, R165, P5 ;  /* 0x00000001e8e87824 */ /* 0x000fc600028e06a5 */
[----:B------:R-:W4:Y:S04]  /*c830*/  LDL.LU R178, [R1+0x28c] ;  /* 0x00028c0001b27983 */ /* 0x000f280000300800 */
[----:B------:R-:W4:Y:S04]  /*c840*/  LDL.LU R179, [R1+0x260] ;  /* 0x0002600001b37983 */ /* 0x000f280000300800 */
[----:B------:R-:W-:Y:S04]  /*c850*/  STL [R1+0x2a4], R232 ;  /* 0x0002a4e801007387 */ /* 0x000fe80000100800 */
[----:B------:R-:W4:Y:S04]  /*c860*/  LDL.LU R223, [R1+0x284] ;  /* 0x0002840001df7983 */ /* 0x000f280000300800 */
[----:B------:R-:W4:Y:S04]  /*c870*/  LDL.LU R224, [R1+0x258] ;  /* 0x0002580001e07983 */ /* 0x000f280000300800 */
[----:B------:R-:W4:Y:S04]  /*c880*/  LDL.LU R239, [R1+0x27c] ;  /* 0x00027c0001ef7983 */ /* 0x000f280000300800 */
[----:B------:R-:W4:Y:S04]  /*c890*/  LDL.LU R240, [R1+0x250] ;  /* 0x0002500001f07983 */ /* 0x000f280000300800 */
[----:B------:R-:W4:Y:S04]  /*c8a0*/  LDL.LU R180, [R1+0x274] ;  /* 0x0002740001b47983 */ /* 0x000f280000300800 */
[----:B------:R-:W4:Y:S01]  /*c8b0*/  LDL.LU R181, [R1+0x248] ;  /* 0x0002480001b57983 */ /* 0x000f220000300800 */
[----:B------:R-:W-:-:S03]  /*c8c0*/  IADD3 R193, P5, R193, R166, RZ ;  /* 0x000000a6c1c17210 */ /* 0x000fc60007fbe0ff */
        /* <DEDUP_REMOVED lines=18> */
[----:B0-----:R-:W2:Y:S01]  /*c9f0*/  LDL.LU R248, [R1+0x208] ;  /* 0x0002080001f87983 */ /* 0x001ea20000300800 */
[----:B---3--:R-:W-:-:S05]  /*ca00*/  IADD3 R247, P6, R247, R166, RZ ;  /* 0x000000a6f7f77210 */ /* 0x008fca0007fde0ff */
[----:B------:R0:W-:Y:S04]  /*ca10*/  STL [R1+0x270], R247 ;  /* 0x000270f701007387 */ /* 0x0001e80000100800 */
[----:B0-----:R-:W3:Y:S01]  /*ca20*/  LDL.LU R247, [R1+0x22c] ;  /* 0x00022c0001f77983 */ /* 0x001ee20000300800 */
[----:B----4-:R-:W-:Y:S01]  /*ca30*/  IMAD.X R192, R192, 0x1, R165, P1 ;  /* 0x00000001c0c07824 */ /* 0x010fe200008e06a5 */
[----:B------:R-:W-:-:S04]  /*ca40*/  IADD3 R238, P1, R238, R166, RZ ;  /* 0x000000a6eeee7210 */ /* 0x000fc80007f3e0ff */
[----:B------:R0:W-:Y:S01]  /*ca50*/  STL [R1+0x294], R192 ;  /* 0x000294c001007387 */ /* 0x0001e20000100800 */
[--C-:B------:R-:W-:Y:S01]  /*ca60*/  IMAD.X R178, R178, 0x1, R165.reuse, P2 ;  /* 0x00000001b2b27824 */ /* 0x100fe200010e06a5 */
[----:B------:R-:W-:Y:S02]  /*ca70*/  IADD3 R179, P2, R179, R166, RZ ;  /* 0x000000a6b3b37210 */ /* 0x000fe40007f5e0ff */
[----:B0-----:R-:W4:Y:S01]  /*ca80*/  LDL.LU R192, [R1+0x200] ;  /* 0x0002000001c07983 */ /* 0x001f220000300800 */
        /* <DEDUP_REMOVED lines=36> */
[----:B------:R0:W-:Y:S04]  /*ccd0*/  STL [R1+0x218], R193 ;  /* 0x000218c101007387 */ /* 0x0001e80000100800 */
[----:B------:R-:W-:Y:S04]  /*cce0*/  STL [R1+0x220], R245 ;  /* 0x000220f501007387 */ /* 0x000fe80000100800 */
[----:B0-----:R-:W4:Y:S01]  /*ccf0*/  LDL.LU R193, [R1+0x224] ;  /* 0x0002240001c17983 */ /* 0x001f220000300800 */
[----:B------:R-:W-:-:S02]  /*cd00*/  IMAD.X R215, R215, 0x1, R165, P6 ;  /* 0x00000001d7d77824 */ /* 0x000fc400030e06a5 */
[----:B------:R-:W-:Y:S01]  /*cd10*/  IMAD.X R232, R232, 0x1, R165, P1 ;  /* 0x00000001e8e87824 */ /* 0x000fe200008e06a5 */
[-C--:B------:R-:W-:Y:S01]  /*cd20*/  IADD3 R230, P6, R230, R166.reuse, RZ ;  /* 0x000000a6e6e67210 */ /* 0x080fe20007fde0ff */
[----:B------:R-:W-:Y:S04]  /*cd30*/  STL [R1+0x244], R214 ;  /* 0x000244d601007387 */ /* 0x000fe80000100800 */
[----:B------:R-:W-:Y:S01]  /*cd40*/  STL [R1+0x23c], R215 ;  /* 0x00023cd701007387 */ /* 0x000fe20000100800 */
[----:B--2---:R-:W-:-:S05]  /*cd50*/  IADD3 R248, P1, R248, R166, RZ ;  /* 0x000000a6f8f87210 */ /* 0x004fca0007f3e0ff */
[----:B------:R0:W-:Y:S04]  /*cd60*/  STL [R1+0x208], R248 ;  /* 0x000208f801007387 */ /* 0x0001e80000100800 */
[----:B------:R-:W-:Y:S04]  /*cd70*/  STL [R1+0x210], R230 ;  /* 0x000210e601007387 */ /* 0x000fe80000100800 */
[----:B0-----:R-:W2:Y:S04]  /*cd80*/  LDL.LU R248, [R1+0x1f8] ;  /* 0x0001f80001f87983 */ /* 0x001ea80000300800 */
[----:B------:R-:W-:Y:S01]  /*cd90*/  STL [R1+0x234], R232 ;  /* 0x000234e801007387 */ /* 0x000fe20000100800 */
[----:B---3--:R-:W-:-:S05]  /*cda0*/  IMAD.X R247, R247, 0x1, R165, P2 ;  /* 0x00000001f7f77824 */ /* 0x008fca00010e06a5 */
[----:B------:R0:W-:Y:S04]  /*cdb0*/  STL [R1+0x22c], R247 ;  /* 0x00022cf701007387 */ /* 0x0001e80000100800 */
[----:B0-----:R-:W3:Y:S04]  /*cdc0*/  LDL.LU R247, [R1+0x21c] ;  /* 0x00021c0001f77983 */ /* 0x001ee80000300800 */
[----:B------:R-:W3:Y:S04]  /*cdd0*/  LDL.LU R237, [R1+0x1f0] ;  /* 0x0001f00001ed7983 */ /* 0x000ee80000300800 */
[----:B------:R-:W3:Y:S04]  /*cde0*/  LDL.LU R238, [R1+0x214] ;  /* 0x0002140001ee7983 */ /* 0x000ee80000300800 */
[----:B------:R-:W3:Y:S01]  /*cdf0*/  LDL.LU R178, [R1+0x1e8] ;  /* 0x0001e80001b27983 */ /* 0x000ee20000300800 */
[----:B----4-:R-:W-:-:S05]  /*ce00*/  IADD3 R192, P2, R192, R166, RZ ;  /* 0x000000a6c0c07210 */ /* 0x010fca0007f5e0ff */
        /* <DEDUP_REMOVED lines=21> */
[----:B------:R-:W4:Y:S01]  /*cf60*/  LDL.LU R230, [R1+0x1bc] ;  /* 0x0001bc0001e67983 */ /* 0x000f220000300800 */
[----:B------:R-:W-:-:S03]  /*cf70*/  IMAD.X R193, R193, 0x1, R165, P3 ;  /* 0x00000001c1c17824 */ /* 0x000fc600018e06a5 */
[----:B------:R-:W4:Y:S04]  /*cf80*/  LDL.LU R232, [R1+0x190] ;  /* 0x0001900001e87983 */ /* 0x000f280000300800 */
[----:B------:R0:W-:Y:S04]  /*cf90*/  STL [R1+0x224], R193 ;  /* 0x000224c101007387 */ /* 0x0001e80000100800 */
[----:B0-----:R-:W4:Y:S01]  /*cfa0*/  LDL.LU R193, [R1+0x1b4] ;  /* 0x0001b40001c17983 */ /* 0x001f220000300800 */
[----:B--2---:R-:W-:-:S05]  /*cfb0*/  IADD3 R248, P3, R248, R166, RZ ;  /* 0x000000a6f8f87210 */ /* 0x004fca0007f7e0ff */
[----:B------:R0:W-:Y:S04]  /*cfc0*/  STL [R1+0x1f8], R248 ;  /* 0x0001f8f801007387 */ /* 0x0001e80000100800 */
[----:B0-----:R-:W2:Y:S01]  /*cfd0*/  LDL.LU R248, [R1+0x188] ;  /* 0x0001880001f87983 */ /* 0x001ea20000300800 */
[----:B---3--:R-:W-:Y:S01]  /*cfe0*/  IMAD.X R247, R247, 0x1, R165, P4 ;  /* 0x00000001f7f77824 */ /* 0x008fe200020e06a5 */
[----:B------:R-:W-:-:S04]  /*cff0*/  IADD3 R237, P4, R237, R166, RZ ;  /* 0x000000a6eded7210 */ /* 0x000fc80007f9e0ff */
[----:B------:R0:W-:Y:S01]  /*d000*/  STL [R1+0x21c], R247 ;  /* 0x00021cf701007387 */ /* 0x0001e20000100800 */
[--C-:B------:R-:W-:Y:S01]  /*d010*/  IMAD.X R238, R238, 0x1, R165.reuse, P5 ;  /* 0x00000001eeee7824 */ /* 0x100fe200028e06a5 */
[----:B------:R-:W-:Y:S02]  /*d020*/  IADD3 R178, P5, R178, R166, RZ ;  /* 0x000000a6b2b27210 */ /* 0x000fe40007fbe0ff */
        /* <DEDUP_REMOVED lines=40> */
[----:B------:R0:W-:Y:S01]  /*d2b0*/  STL [R1+0x1c4], R192 ;  /* 0x0001c4c001007387 */ /* 0x0001e20000100800 */
[----:B------:R-:W-:-:S03]  /*d2c0*/  IMAD.X R230, R230, 0x1, R165, P4 ;  /* 0x00000001e6e67824 */ /* 0x000fc600020e06a5 */
[----:B------:R-:W-:Y:S04]  /*d2d0*/  STL [R1+0x1cc], R245 ;  /* 0x0001ccf501007387 */ /* 0x000fe80000100800 */
[----:B0-----:R-:W4:Y:S04]  /*d2e0*/  LDL.LU R192, [R1+0x180] ;  /* 0x0001800001c07983 */ /* 0x001f280000300800 */
[----:B------:R-:W-:Y:S01]  /*d2f0*/  STL [R1+0x1a0], R214 ;  /* 0x0001a0d601007387 */ /* 0x000fe20000100800 */
[----:B------:R-:W-:-:S03]  /*d300*/  IMAD.X R193, R193, 0x1, R165, P5 ;  /* 0x00000001c1c17824 */ /* 0x000fc600028e06a5 */
[----:B------:R-:W-:Y:S04]  /*d310*/  STL [R1+0x198], R215 ;  /* 0x000198d701007387 */ /* 0x000fe80000100800 */
[----:B------:R0:W-:Y:S04]  /*d320*/  STL [R1+0x1b4], R193 ;  /* 0x0001b4c101007387 */ /* 0x0001e80000100800 */
[----:B------:R-:W-:Y:S04]  /*d330*/  STL [R1+0x1bc], R230 ;  /* 0x0001bce601007387 */ /* 0x000fe80000100800 */
[----:B0-----:R-:W4:Y:S01]  /*d340*/  LDL.LU R193, [R1+0x1a4] ;  /* 0x0001a40001c17983 */ /* 0x001f220000300800 */
[----:B------:R-:W-:-:S05]  /*d350*/  IADD3 R232, P4, R232, R166, RZ ;  /* 0x000000a6e8e87210 */ /* 0x000fca0007f9e0ff */
[----:B------:R-:W-:Y:S01]  /*d360*/  STL [R1+0x190], R232 ;  /* 0x000190e801007387 */ /* 0x000fe20000100800 */
[----:B--2---:R-:W-:-:S05]  /*d370*/  IADD3 R248, P5, R248, R166, RZ ;  /* 0x000000a6f8f87210 */ /* 0x004fca0007fbe0ff */
[----:B------:R0:W-:Y:S04]  /*d380*/  STL [R1+0x188], R248 ;  /* 0x000188f801007387 */ /* 0x0001e80000100800 */
[----:B0-----:R-:W2:Y:S04]  /*d390*/  LDL.LU R248, [R1+0x178] ;  /* 0x0001780001f87983 */ /* 0x001ea80000300800 */
[----:B------:R-:W2:Y:S04]  /*d3a0*/  LDL.LU R237, [R1+0x19c] ;  /* 0x00019c0001ed7983 */ /* 0x000ea80000300800 */
[----:B------:R-:W2:Y:S04]  /*d3b0*/  LDL.LU R238, [R1+0x170] ;  /* 0x0001700001ee7983 */ /* 0x000ea80000300800 */
[----:B------:R-:W2:Y:S01]  /*d3c0*/  LDL.LU R178, [R1+0x194] ;  /* 0x0001940001b27983 */ /* 0x000ea20000300800 */
[----:B---3--:R-:W-:-:S05]  /*d3d0*/  IMAD.X R247, R247, 0x1, R165, P6 ;  /* 0x00000001f7f77824 */ /* 0x008fca00030e06a5 */
        /* <DEDUP_REMOVED lines=22> */
[----:B0-----:R-:W3:Y:S01]  /*d540*/  LDL.LU R247, [R1+0x13c] ;  /* 0x00013c0001f77983 */ /* 0x001ee20000300800 */
[----:B----4-:R-:W-:-:S05]  /*d550*/  IADD3 R192, P6, R192, R166, RZ ;  /* 0x000000a6c0c07210 */ /* 0x010fca0007fde0ff */
[----:B------:R0:W-:Y:S04]  /*d560*/  STL [R1+0x180], R192 ;  /* 0x000180c001007387 */ /* 0x0001e80000100800 */
[----:B0-----:R-:W4:Y:S01]  /*d570*/  LDL.LU R192, [R1+0x110] ;  /* 0x0001100001c07983 */ /* 0x001f220000300800 */
[----:B------:R-:W-:-:S05]  /*d580*/  IMAD.X R193, R193, 0x1, R165, P1 ;  /* 0x00000001c1c17824 */ /* 0x000fca00008e06a5 */
[----:B------:R0:W-:Y:S04]  /*d590*/  STL [R1+0x1a4], R193 ;  /* 0x0001a4c101007387 */ /* 0x0001e80000100800 */
[----:B0-----:R-:W4:Y:S01]  /*d5a0*/  LDL.LU R193, [R1+0x134] ;  /* 0x0001340001c17983 */ /* 0x001f220000300800 */
[----:B--2---:R-:W-:Y:S01]  /*d5b0*/  IADD3 R248, P1, R248, R166, RZ ;  /* 0x000000a6f8f87210 */ /* 0x004fe20007f3e0ff */
[----:B------:R-:W-:-:S04]  /*d5c0*/  IMAD.X R237, R237, 0x1, R165, P2 ;  /* 0x00000001eded7824 */ /* 0x000fc800010e06a5 */
[----:B------:R0:W-:Y:S01]  /*d5d0*/  STL [R1+0x178], R248 ;  /* 0x000178f801007387 */ /* 0x0001e20000100800 */
[-C--:B------:R-:W-:Y:S01]  /*d5e0*/  IADD3 R238, P2, R238, R166.reuse, RZ ;  /* 0x000000a6eeee7210 */ /* 0x080fe20007f5e0ff */
[--C-:B------:R-:W-:Y:S02]  /*d5f0*/  IMAD.X R178, R178, 0x1, R165.reuse, P3 ;  /* 0x00000001b2b27824 */ /* 0x100fe400018e06a5 */
[----:B0-----:R-:W2:Y:S04]  /*d600*/  LDL.LU R248, [R1+0x108] ;  /* 0x0001080001f87983 */ /* 0x001ea80000300800 */
[----:B------:R-:W-:Y:S04]  /*d610*/  STL [R1+0x19c], R237 ;  /* 0x00019ced01007387 */ /* 0x000fe80000100800 */
[----:B------:R-:W-:Y:S04]  /*d620*/  STL [R1+0x170], R238 ;  /* 0x000170ee01007387 */ /* 0x000fe80000100800 */
[----:B------:R-:W-:Y:S01]  /*d630*/  STL [R1+0x194], R178 ;  /* 0x000194b201007387 */ /* 0x000fe20000100800 */
[----:B---3--:R-:W-:Y:S01]  /*d640*/  IADD3 R179, P3, R179, R166, RZ ;  /* 0x000000a6b3b37210 */ /* 0x008fe20007f7e0ff */
        /* <DEDUP_REMOVED lines=41> */
[----:B----4-:R-:W-:-:S05]  /*d8e0*/  IADD3 R192, P2, R192, R166, RZ ;  /* 0x000000a6c0c07210 */ /* 0x010fca0007f5e0ff */
[----:B------:R0:W-:Y:S04]  /*d8f0*/  STL [R1+0x110], R192 ;  /* 0x000110c001007387 */ /* 0x0001e80000100800 */
[----:B------:R-:W-:Y:S04]  /*d900*/  STL [R1+0x118], R232 ;  /* 0x000118e801007387 */ /* 0x000fe80000100800 */
[----:B0-----:R-:W3:Y:S04]  /*d910*/  LDL.LU R192, [R1+0x12c] ;  /* 0x00012c0001c07983 */ /* 0x001ee80000300800 */
[----:B------:R-:W-:Y:S01]  /*d920*/  STL [R1+0x13c], R247 ;  /* 0x00013cf701007387 */ /* 0x000fe20000100800 */
[----:B------:R-:W-:-:S05]  /*d930*/  IMAD.X R193, R193, 0x1, R165, P3 ;  /* 0x00000001c1c17824 */ /* 0x000fca00018e06a5 */
[----:B------:R0:W-:Y:S04]  /*d940*/  STL [R1+0x134], R193 ;  /* 0x000134c101007387 */ /* 0x0001e80000100800 */
[----:B0-----:R-:W4:Y:S04]  /*d950*/  LDL.LU R193, [R1+0x100] ;  /* 0x0001000001c17983 */ /* 0x001f280000300800 */
[----:B------:R-:W4:Y:S04]  /*d960*/  LDL.LU R222, [R1+0x124] ;  /* 0x0001240001de7983 */ /* 0x000f280000300800 */
[----:B------:R-:W4:Y:S04]  /*d970*/  LDL.LU R237, [R1+0xf8] ;  /* 0x0000f80001ed7983 */ /* 0x000f280000300800 */
[----:B------:R-:W4:Y:S01]  /*d980*/  LDL.LU R238, [R1+0x11c] ;  /* 0x00011c0001ee7983 */ /* 0x000f220000300800 */
[----:B------:R-:W-:Y:S01]  /*d990*/  UMOV UR26, UR18 ;  /* 0x00000012001a7c82 */ /* 0x000fe20008000000 */
[----:B------:R-:W-:Y:S01]  /*d9a0*/  UMOV UR27, UR19 ;  /* 0x00000013001b7c82 */ /* 0x000fe20008000000 */
[----:B------:R-:W-:Y:S01]  /*d9b0*/  UMOV UR30, UR22 ;  /* 0x00000016001e7c82 */ /* 0x000fe20008000000 */
[----:B------:R-:W-:Y:S01]  /*d9c0*/  UMOV UR31, UR23 ;  /* 0x00000017001f7c82 */ /* 0x000fe20008000000 */
[----:B------:R-:W-:Y:S04]  /*d9d0*/  HGMMA.64x64x16.F32 R88, gdesc[UR24].tnspA, R88 ;  /* 0x20e00000185879f0 */ /* 0x000fe80008700858 */
[----:B------:R-:W-:Y:S01]  /*d9e0*/  HGMMA.64x64x16.F32 R56, gdesc[UR28].tnspA, R56 ;  /* 0x20e000001c3879f0 */ /* 0x000fe20008700838 */
[----:B--2---:R-:W-:-:S05]  /*d9f0*/  IADD3 R248, P3, R248, UR5, RZ ;  /* 0x00000005f8f87c10 */ /* 0x004fca000ff7e0ff */
        /* <DEDUP_REMOVED lines=24> */
[----:B0-----:R-:W2:Y:S01]  /*db80*/  LDL.LU R248, [R1+0x9c] ;  /* 0x00009c0001f87983 */ /* 0x001ea20000300800 */
[----:B---3--:R-:W-:-:S05]  /*db90*/  IMAD.X R192, R192, 0x1, R165, P4 ;  /* 0x00000001c0c07824 */ /* 0x008fca00020e06a5 */
[----:B------:R0:W-:Y:S04]  /*dba0*/  STL [R1+0x12c], R192 ;  /* 0x00012cc001007387 */ /* 0x0001e80000100800 */
[----:B0-----:R-:W3:Y:S01]  /*dbb0*/  LDL.LU R192, [R1+0x8c] ;  /* 0x00008c0001c07983 */ /* 0x001ee20000300800 */
[----:B----4-:R-:W-:-:S05]  /*dbc0*/  IADD3 R193, P4, R193, UR5, RZ ;  /* 0x00000005c1c17c10 */ /* 0x010fca000ff9e0ff */
[----:B------:R0:W-:Y:S04]  /*dbd0*/  STL [R1+0x100], R193 ;  /* 0x000100c101007387 */ /* 0x0001e80000100800 */
[----:B0-----:R-:W4:Y:S01]  /*dbe0*/  LDL.LU R193, [R1+0x68] ;  /* 0x0000680001c17983 */ /* 0x001f220000300800 */
[----:B------:R-:W-:Y:S01]  /*dbf0*/  UMOV UR34, UR10 ;  /* 0x0000000a00227c82 */ /* 0x000fe20008000000 */
[----:B------:R-:W-:Y:S02]  /*dc00*/  UMOV UR35, UR11 ;  /* 0x0000000b00237c82 */ /* 0x000fe40008000000 */
[----:B------:R-:W-:Y:S01]  /*dc10*/  HGMMA.64x64x16.F32 R56, gdesc[UR32].tnspA, R56 ;  /* 0x20e00000203879f0 */ /* 0x000fe20008700838 */
[----:B------:R-:W-:Y:S01]  /*dc20*/  UMOV UR38, UR14 ;  /* 0x0000000e00267c82 */ /* 0x000fe20008000000 */
[----:B------:R-:W-:Y:S01]  /*dc30*/  UMOV UR39, UR15 ;  /* 0x0000000f00277c82 */ /* 0x000fe20008000000 */
[--C-:B------:R-:W-:Y:S01]  /*dc40*/  IMAD.X R222, R222, 0x1, R165.reuse, P5 ;  /* 0x00000001dede7824 */ /* 0x100fe200028e06a5 */
[----:B------:R-:W-:Y:S01]  /*dc50*/  IADD3 R237, P5, R237, UR5, RZ ;  /* 0x00000005eded7c10 */ /* 0x000fe2000ffbe0ff */
[----:B------:R-:W-:-:S03]  /*dc60*/  IMAD.X R238, R238, 0x1, R165, P6 ;  /* 0x00000001eeee7824 */ /* 0x000fc600030e06a5 */
[----:B------:R-:W-:Y:S04]  /*dc70*/  STL [R1+0x124], R222 ;  /* 0x000124de01007387 */ /* 0x000fe80000100800 */
[----:B------:R-:W-:Y:S04]  /*dc80*/  STL [R1+0xf8], R237 ;  /* 0x0000f8ed01007387 */ /* 0x000fe80000100800 */
[----:B------:R-:W-:Y:S01]  /*dc90*/  STL [R1+0x11c], R238 ;  /* 0x00011cee01007387 */ /* 0x000fe20000100800 */
[----:B------:R-:W-:Y:S01]  /*dca0*/  HGMMA.64x64x16.F32 R56, gdesc[UR36].tnspA, R56 ;  /* 0x20e00000243879f0 */ /* 0x000fe20008700838 */
[----:B------:R-:W-:Y:S01]  /*dcb0*/  UMOV UR42, UR18 ;  /* 0x00000012002a7c82 */ /* 0x000fe20008000000 */
[----:B------:R-:W-:Y:S01]  /*dcc0*/  UMOV UR43, UR19 ;  /* 0x00000013002b7c82 */ /* 0x000fe20008000000 */
[----:B------:R-:W-:Y:S01]  /*dcd0*/  UMOV UR46, UR22 ;  /* 0x00000016002e7c82 */ /* 0x000fe20008000000 */
[----:B------:R-:W-:Y:S01]  /*dce0*/  UMOV UR47, UR23 ;  /* 0x00000017002f7c82 */ /* 0x000fe20008000000 */
[----:B--2---:R-:W-:Y:S01]  /*dcf0*/  IADD3 R178, P6, R178, UR5, RZ ;  /* 0x00000005b2b27c10 */ /* 0x004fe2000ffde0ff */
[----:B------:R-:W-:-:S04]  /*dd00*/  IMAD.X R179, R179, 0x1, R165, P1 ;  /* 0x00000001b3b37824 */ /* 0x000fc800008e06a5 */
[----:B------:R-:W-:Y:S01]  /*dd10*/  STL [R1+0xf0], R178 ;  /* 0x0000f0b201007387 */ /* 0x000fe20000100800 */
[----:B------:R-:W-:-:S03]  /*dd20*/  IADD3 R223, P1, R223, UR5, RZ ;  /* 0x00000005dfdf7c10 */ /* 0x000fc6000ff3e0ff */
[----:B------:R-:W-:Y:S01]  /*dd30*/  STL [R1+0x114], R179 ;  /* 0x000114b301007387 */ /* 0x000fe20000100800 */
[----:B------:R-:W-:-:S03]  /*dd40*/  IMAD.X R224, R224, 0x1, R165, P2 ;  /* 0x00000001e0e07824 */ /* 0x000fc600010e06a5 */
[----:B------:R-:W-:Y:S01]  /*dd50*/  STL [R1+0xe8], R223 ;  /* 0x0000e8df01007387 */ /* 0x000fe20000100800 */
[----:B------:R-:W-:-:S03]  /*dd60*/  IADD3 R239, P2, R239, UR5, RZ ;  /* 0x00000005efef7c10 */ /* 0x000fc6000ff5e0ff */
[----:B------:R-:W-:Y:S01]  /*dd70*/  STL [R1+0x10c], R224 ;  /* 0x00010ce001007387 */ /* 0x000fe20000100800 */
[----:B------:R-:W-:-:S03]  /*dd80*/  IADD3.X R240, R240, UR60, RZ, P3, !PT ;  /* 0x0000003cf0f07c10 */ /* 0x000fc60009ffe4ff */
[----:B------:R-:W-:Y:S01]  /*dd90*/  STL [R1+0xe0], R239 ;  /* 0x0000e0ef01007387 */ /* 0x000fe20000100800 */
[----:B------:R-:W-:Y:S01]  /*dda0*/  HGMMA.64x64x16.F32 R56, gdesc[UR40].tnspA, R56 ;  /* 0x20e00000283879f0 */ /* 0x000fe20008700838 */
[----:B------:R-:W-:Y:S02]  /*ddb0*/  IADD3 R180, P3, R180, UR5, RZ ;  /* 0x00000005b4b47c10 */ /* 0x000fe4000ff7e0ff */
[----:B------:R-:W-:Y:S01]  /*ddc0*/  STL [R1+0x104], R240 ;  /* 0x000104f001007387 */ /* 0x000fe20000100800 */
[----:B------:R-:W-:Y:S01]  /*ddd0*/  HGMMA.64x64x16.F32 R24, gdesc[UR44].tnspA, R24 ;  /* 0x20e000002c1879f0 */ /* 0x000fe20008700818 */
[----:B------:R-:W-:Y:S02]  /*dde0*/  IADD3.X R181, R181, UR60, RZ, P4, !PT ;  /* 0x0000003cb5b57c10 */ /* 0x000fe4000a7fe4ff */
[----:B------:R-:W-:Y:S01]  /*ddf0*/  STL [R1+0xd8], R180 ;  /* 0x0000d8b401007387 */ /* 0x000fe20000100800 */
[----:B------:R-:W-:-:S03]  /*de00*/  IADD3 R225, P4, R225, UR5, RZ ;  /* 0x00000005e1e17c10 */ /* 0x000fc6000ff9e0ff */
[----:B------:R-:W-:Y:S01]  /*de10*/  STL [R1+0xfc], R181 ;  /* 0x0000fcb501007387 */ /* 0x000fe20000100800 */
[----:B------:R-:W-:-:S03]  /*de20*/  IADD3.X R226, R226, UR60, RZ, P5, !PT ;  /* 0x0000003ce2e27c10 */ /* 0x000fc6000affe4ff */
        /* <DEDUP_REMOVED lines=27> */
[----:B------:R-:W-:Y:S02]  /*dfe0*/  IADD3.X R3, R3, UR60, RZ, P3, !PT ;  /* 0x0000003c03037c10 */ /* 0x000fe40009ffe4ff */
[----:B------:R-:W-:Y:S01]  /*dff0*/  IADD3.X R248, R248, UR60, RZ, P6, !PT ;  /* 0x0000003cf8f87c10 */ /* 0x000fe2000b7fe4ff */
[----:B------:R-:W-:Y:S01]  /*e000*/  STL [R1+0x8], R247 ;  /* 0x000008f701007387 */ /* 0x000fe20000100800 */
[----:B------:R-:W-:-:S03]  /*e010*/  IADD3.X R2, R2, UR60, RZ, P4, !PT ;  /* 0x0000003c02027c10 */ /* 0x000fc6000a7fe4ff */
[----:B------:R-:W-:Y:S01]  /*e020*/  STL [R1+0x9c], R248 ;  /* 0x00009cf801007387 */ /* 0x000fe20000100800 */
[----:B------:R-:W-:Y:S02]  /*e030*/  IADD3.X R0, R0, UR60, RZ, P5, !PT ;  /* 0x0000003c00007c10 */ /* 0x000fe4000affe4ff */
[----:B---3--:R-:W-:-:S05]  /*e040*/  IADD3.X R192, R192, UR60, RZ, P1, !PT ;  /* 0x0000003cc0c07c10 */ /* 0x008fca0008ffe4ff */
[----:B------:R-:W-:Y:S04]  /*e050*/  STL [R1+0x8c], R192 ;  /* 0x00008cc001007387 */ /* 0x000fe80000100800 */
[----:B------:R0:W-:Y:S01]  /*e060*/  STL [R1+0x58], R3 ;  /* 0x0000580301007387 */ /* 0x0001e20000100800 */
[----:B----4-:R-:W-:-:S05]  /*e070*/  IADD3.X R193, R193, UR60, RZ, P2, !PT ;  /* 0x0000003cc1c17c10 */ /* 0x010fca00097fe4ff */
[----:B------:R-:W-:Y:S04]  /*e080*/  STL [R1+0x68], R193 ;  /* 0x000068c101007387 */ /* 0x000fe80000100800 */
[----:B0-----:R0:W5:Y:S04]  /*e090*/  LDL.LU R3, [R1+0x568] ;  /* 0x0005680001037983 */ /* 0x0011680000300800 */
[----:B------:R1:W-:Y:S04]  /*e0a0*/  STL [R1+0x2c], R2 ;  /* 0x00002c0201007387 */ /* 0x0003e80000100800 */
[----:B-1----:R0:W5:Y:S04]  /*e0b0*/  LDL.LU R2, [R1+0x564] ;  /* 0x0005640001027983 */ /* 0x0021680000300800 */
[----:B------:R1:W-:Y:S04]  /*e0c0*/  STL [R1], R0 ;  /* 0x0000000001007387 */ /* 0x0003e80000100800 */
[----:B-1----:R0:W5:Y:S01]  /*e0d0*/  LDL.LU R0, [R1+0x560] ;  /* 0x0005600001007983 */ /* 0x0021620000300800 */
[----:B------:R-:W-:Y:S01]  /*e0e0*/  UMOV UR50, UR10 ;  /* 0x0000000a00327c82 */ /* 0x000fe20008000000 */
[----:B------:R-:W-:-:S02]  /*e0f0*/  UMOV UR51, UR11 ;  /* 0x0000000b00337c82 */ /* 0x000fc40008000000 */
[----:B------:R-:W-:Y:S01]  /*e100*/  HGMMA.64x64x16.F32 R24, gdesc[UR48].tnspA, R24 ;  /* 0x20e00000301879f0 */ /* 0x000fe20008700818 */
[----:B------:R-:W-:Y:S01]  /*e110*/  UMOV UR54, UR14 ;  /* 0x0000000e00367c82 */ /* 0x000fe20008000000 */
[----:B------:R-:W-:Y:S02]  /*e120*/  UMOV UR55, UR15 ;  /* 0x0000000f00377c82 */ /* 0x000fe40008000000 */
[----:B------:R-:W-:Y:S01]  /*e130*/  HGMMA.64x64x16.F32 R24, gdesc[UR52].tnspA, R24 ;  /* 0x20e00000341879f0 */ /* 0x000fe20008700818 */
[----:B------:R-:W-:Y:S01]  /*e140*/  UMOV UR58, UR18 ;  /* 0x00000012003a7c82 */ /* 0x000fe20008000000 */
[----:B------:R-:W-:Y:S01]  /*e150*/  UMOV UR59, UR19 ;  /* 0x00000013003b7c82 */ /* 0x000fe20008000000 */
[----:B------:R-:W-:Y:S01]  /*e160*/  IADD3 R188, P0, R188, R166, RZ ;  /* 0x000000a6bcbc7210 */ /* 0x000fe20007f1e0ff */
[----:B------:R-:W-:Y:S01]  /*e170*/  VIADD R6, R6, 0x1 ;  /* 0x0000000106067836 */ /* 0x000fe20000000000 */
[----:B------:R-:W-:Y:S02]  /*e180*/  IADD3 R243, P6, R243, UR5, RZ ;  /* 0x00000005f3f37c10 */ /* 0x000fe4000ffde0ff */
[----:B------:R-:W-:Y:S01]  /*e190*/  IADD3 R229, P1, R229, UR5, RZ ;  /* 0x00000005e5e57c10 */ /* 0x000fe2000ff3e0ff */
[----:B------:R-:W-:Y:S01]  /*e1a0*/  IMAD.X R189, R189, 0x1, R165, P0 ;  /* 0x00000001bdbd7824 */ /* 0x000fe200000e06a5 */
[----:B------:R-:W-:-:S02]  /*e1b0*/  IADD3 R164, P2, R164, UR5, RZ ;  /* 0x00000005a4a47c10 */ /* 0x000fc4000ff5e0ff */
[----:B------:R-:W-:Y:S02]  /*e1c0*/  IADD3 R163, P3, R163, UR5, RZ ;  /* 0x00000005a3a37c10 */ /* 0x000fe4000ff7e0ff */
[----:B------:R-:W-:Y:S01]  /*e1d0*/  IADD3 R162, P4, R162, UR5, RZ ;  /* 0x00000005a2a27c10 */ /* 0x000fe2000ff9e0ff */
[----:B------:R-:W-:Y:S01]  /*e1e0*/  HGMMA.64x64x16.F32 R24, gdesc[UR56].tnspA, R24, gsb0 ;  /* 0x20e00000381879f0 */ /* 0x000fe20008000818 */
[----:B------:R-:W-:Y:S02]  /*e1f0*/  ISETP.NE.U32.AND P0, PT, R6, R167, PT ;  /* 0x000000a70600720c */ /* 0x000fe40003f05070 */
[----:B------:R-:W-:Y:S02]  /*e200*/  IADD3.X R231, R231, UR60, RZ, P6, !PT ;  /* 0x0000003ce7e77c10 */ /* 0x000fe4000b7fe4ff */
[----:B------:R-:W-:Y:S02]  /*e210*/  IADD3.X R219, R219, UR60, RZ, P1, !PT ;  /* 0x0000003cdbdb7c10 */ /* 0x000fe40008ffe4ff */
[----:B------:R-:W-:-:S02]  /*e220*/  IADD3.X R19, R19, UR60, RZ, P2, !PT ;  /* 0x0000003c13137c10 */ /* 0x000fc400097fe4ff */
[----:B------:R-:W-:Y:S02]  /*e230*/  IADD3.X R17, R17, UR60, RZ, P3, !PT ;  /* 0x0000003c11117c10 */ /* 0x000fe40009ffe4ff */
[----:B------:R-:W-:Y:S02]  /*e240*/  IADD3.X R15, R15, UR60, RZ, P4, !PT ;  /* 0x0000003c0f0f7c10 */ /* 0x000fe4000a7fe4ff */
[----:B------:R-:W-:Y:S02]  /*e250*/  IADD3 R161, P5, R161, UR5, RZ ;  /* 0x00000005a1a17c10 */ /* 0x000fe4000ffbe0ff */
[----:B------:R-:W-:Y:S02]  /*e260*/  IADD3 R160, P6, R160, UR5, RZ ;  /* 0x00000005a0a07c10 */ /* 0x000fe4000ffde0ff */
[----:B------:R-:W-:Y:S02]  /*e270*/  IADD3 R159, P1, R159, UR5, RZ ;  /* 0x000000059f9f7c10 */ /* 0x000fe4000ff3e0ff */
[----:B------:R-:W-:-:S02]  /*e280*/  IADD3 R158, P2, R158, UR5, RZ ;  /* 0x000000059e9e7c10 */ /* 0x000fc4000ff5e0ff */
[----:B------:R-:W-:Y:S02]  /*e290*/  IADD3 R157, P3, R157, UR5, RZ ;  /* 0x000000059d9d7c10 */ /* 0x000fe4000ff7e0ff */
[----:B------:R-:W-:Y:S02]  /*e2a0*/  IADD3 R156, P4, R156, UR5, RZ ;  /* 0x000000059c9c7c10 */ /* 0x000fe4000ff9e0ff */
[----:B------:R-:W-:Y:S02]  /*e2b0*/  IADD3.X R13, R13, UR60, RZ, P5, !PT ;  /* 0x0000003c0d0d7c10 */ /* 0x000fe4000affe4ff */
        /* <DEDUP_REMOVED lines=16> */
[----:B------:R-:W-:Y:S01]  /*e3c0*/  IADD3.X R14, R14, UR60, RZ, P4, !PT ;  /* 0x0000003c0e0e7c10 */ /* 0x000fe2000a7fe4ff */
[----:B------:R-:W-:Y:S02]  /*e3d0*/  WARPGROUP.DEPBAR.LE gsb0, 0x0 ;  /* 0x00008000000079c5 */ /* 0x000fe40000010000 */
[----:B0-----:R-:W-:Y:S05]  /*e3e0*/  @P0 BRA `(.L_x_1) ;  /* 0xffffff6800fc0947 */ /* 0x001fea000383ffff */
[----:B------:R-:W-:Y:S02]  /*e3f0*/  F2FP.F16.F32.PACK_AB R7, R55, R119 ;  /* 0x000000773707723e */ /* 0x000fe400000000ff */
[----:B------:R-:W-:Y:S02]  /*e400*/  F2FP.F16.F32.PACK_AB R119, R54, R118 ;  /* 0x000000763677723e */ /* 0x000fe400000000ff */
[----:B------:R-:W-:Y:S02]  /*e410*/  F2FP.F16.F32.PACK_AB R118, R52, R116 ;  /* 0x000000743476723e */ /* 0x000fe400000000ff */
[----:B------:R-:W-:Y:S02]  /*e420*/  F2FP.F16.F32.PACK_AB R116, R84, R148 ;  /* 0x000000945474723e */ /* 0x000fe400000000ff */
[----:B------:R-:W-:Y:S02]  /*e430*/  F2FP.F16.F32.PACK_AB R6, R53, R117 ;  /* 0x000000753506723e */ /* 0x000fe400000000ff */
[----:B------:R-:W-:-:S02]  /*e440*/  F2FP.F16.F32.PACK_AB R84, R81, R145 ;  /* 0x000000915154723e */ /* 0x000fc400000000ff */
        /* <DEDUP_REMOVED lines=57> */
[----:B------:R-:W-:-:S07]  /*e7e0*/  F2FP.F16.F32.PACK_AB R12, R56, R120 ;  /* 0x00000078380c723e */ /* 0x000fce00000000ff */
.L_x_0:
[----:B------:R-:W0:Y:S01]  /*e7f0*/  S2R R10, SR_TID.X ;  /* 0x00000000000a7919 */ /* 0x000e220000002100 */
[----:B------:R-:W-:Y:S01]  /*e800*/  ULDC.64 UR8, c[0x0][0x228] ;  /* 0x00008a0000087ab9 */ /* 0x000fe20000000a00 */
[C---:B-----5:R-:W-:Y:S01]  /*e810*/  VIADD R24, R2.reuse, 0x3f ;  /* 0x0000003f02187836 */ /* 0x060fe20000000000 */
[----:B------:R-:W1:Y:S01]  /*e820*/  LDC R57, c[0x0][0x244] ;  /* 0x00009100ff397b82 */ /* 0x000e620000000800 */
[----:B------:R-:W-:Y:S01]  /*e830*/  VIADD R25, R2, 0x1 ;  /* 0x0000000102197836 */ /* 0x000fe20000000000 */
[----:B------:R-:W-:Y:S01]  /*e840*/  ULDC.64 UR10, c[0x0][0x220] ;  /* 0x00008800000a7ab9 */ /* 0x000fe20000000a00 */
[----:B------:R-:W-:Y:S01]  /*e850*/  ISETP.GE.AND P3, PT, R0, UR8, PT ;  /* 0x0000000800007c0c */ /* 0x000fe2000bf66270 */
[----:B------:R-:W-:-:S04]  /*e860*/  ULDC UR5, c[0x0][0x228] ;  /* 0x00008a0000057ab9 */ /* 0x000fc80000000800 */
[----:B------:R-:W-:Y:S01]  /*e870*/  BAR.SYNC.DEFER_BLOCKING 0x0 ;  /* 0x0000000000007b1d */ /* 0x000fe20000010000 */
[----:B------:R-:W-:Y:S02]  /*e880*/  ISETP.GE.AND P2, PT, R24, UR9, PT ;  /* 0x0000000918007c0c */ /* 0x000fe4000bf46270 */
[----:B------:R-:W-:Y:S02]  /*e890*/  ISETP.GE.AND P1, PT, R25, UR9, PT ;  /* 0x0000000919007c0c */ /* 0x000fe4000bf26270 */
[----:B------:R-:W-:Y:S01]  /*e8a0*/  ISETP.LT.AND P3, PT, R2, UR9, !P3 ;  /* 0x0000000902007c0c */ /* 0x000fe2000df61270 */
[----:B-1----:R-:W-:-:S04]  /*e8b0*/  IMAD R53, R0, R57, RZ ;  /* 0x0000003900357224 */ /* 0x002fc800078e02ff */
[----:B------:R-:W-:Y:S01]  /*e8c0*/  IMAD R57, R57, 0x80, R53 ;  /* 0x0000008039397824 */ /* 0x000fe200078e0235 */
[C---:B0-----:R-:W-:Y:S01]  /*e8d0*/  LOP3.LUT R52, R10.reuse, 0x7f, RZ, 0xc0, !PT ;  /* 0x0000007f0a347812 */ /* 0x041fe200078ec0ff */
[C---:B------:R-:W-:Y:S01]  /*e8e0*/  IMAD.SHL.U32 R9, R10.reuse, 0x40, RZ ;  /* 0x000000400a097824 */ /* 0x040fe200078e00ff */
[----:B------:R-:W-:Y:S01]  /*e8f0*/  LEA R54, P4, R53, UR10, 0x1 ;  /* 0x0000000a35367c11 */ /* 0x000fe2000f8808ff */
[----:B------:R-:W-:Y:S01]  /*e900*/  IMAD.SHL.U32 R8, R10, 0x10, RZ ;  /* 0x000000100a087824 */ /* 0x000fe200078e00ff */
[----:B------:R-:W-:Y:S02]  /*e910*/  LEA R52, R52, UR4, 0x4 ;  /* 0x0000000434347c11 */ /* 0x000fe4000f8e20ff */
[----:B------:R-:W-:Y:S01]  /*e920*/  LOP3.LUT R11, R9, 0x400, RZ, 0xc0, !PT ;  /* 0x00000400090b7812 */ /* 0x000fe200078ec0ff */
[----:B------:R-:W-:Y:S01]  /*e930*/  IMAD.SHL.U32 R9, R10, 0x8, RZ ;  /* 0x000000080a097824 */ /* 0x000fe200078e00ff */
[----:B------:R-:W-:Y:S01]  /*e940*/  LOP3.LUT R8, R8, 0xf0, RZ, 0xc0, !PT ;  /* 0x000000f008087812 */ /* 0x000fe200078ec0ff */
[C---:B------:R-:W-:Y:S01]  /*e950*/  VIADD R10, R2.reuse, 0x3 ;  /* 0x00000003020a7836 */ /* 0x040fe20000000000 */
[----:B------:R-:W-:Y:S01]  /*e960*/  LEA R56, P6, R57, UR10, 0x1 ;  /* 0x0000000a39387c11 */ /* 0x000fe2000f8c08ff */
[----:B------:R-:W-:Y:S01]  /*e970*/  ULDC UR10, c[0x0][0x228] ;  /* 0x00008a00000a7ab9 */ /* 0x000fe20000000800 */
[----:B------:R-:W-:Y:S01]  /*e980*/  IADD3 R8, R11, UR4, R8 ;  /* 0x000000040b087c10 */ /* 0x000fe2000fffe008 */
[----:B------:R-:W-:Y:S01]  /*e990*/  VIADD R11, R2, 0x2 ;  /* 0x00000002020b7836 */ /* 0x000fe20000000000 */
[----:B------:R-:W-:Y:S01]  /*e9a0*/  LOP3.LUT R9, R9, 0x300, RZ, 0xc0, !PT ;  /* 0x0000030009097812 */ /* 0x000fe200078ec0ff */
[----:B------:R-:W-:Y:S01]  /*e9b0*/  ULDC UR4, c[0x0][0x248] ;  /* 0x0000920000047ab9 */ /* 0x000fe20000000800 */
[----:B------:R-:W-:-:S02]  /*e9c0*/  ISETP.GE.AND P0, PT, R10, UR9, PT ;  /* 0x000000090a007c0c */ /* 0x000fc4000bf06270 */
[----:B------:R-:W-:Y:S01]  /*e9d0*/  ISETP.GE.AND P5, PT, R11, UR9, PT ;  /* 0x000000090b007c0c */ /* 0x000fe2000bfa6270 */
[----:B------:R-:W-:Y:S01]  /*e9e0*/  IMAD.IADD R88, R9, 0x1, R8 ;  /* 0x0000000109587824 */ /* 0x000fe200078e0208 */
[----:B------:R-:W-:Y:S01]  /*e9f0*/  LEA.HI.X.SX32 R55, R53, UR11, 0x1, P4 ;  /* 0x0000000b35377c11 */ /* 0x000fe2000a0f0eff */
[C---:B------:R-:W-:Y:S01]  /*ea00*/  IMAD R53, R2.reuse, UR4, RZ ;  /* 0x0000000402357c24 */ /* 0x040fe2000f8e02ff */
[----:B------:R-:W-:Y:S02]  /*ea10*/  ISETP.GE.AND P4, PT, R2, UR9, PT ;  /* 0x0000000902007c0c */ /* 0x000fe4000bf86270 */
[----:B------:R-:W-:Y:S01]  /*ea20*/  STSM.16.M88.4 [R88], R12 ;  /* 0x0000000c58007844 */ /* 0x000fe20000000200 */
[----:B------:R-:W-:Y:S01]  /*ea30*/  LEA.HI.X.SX32 R57, R57, UR11, 0x1, P6 ;  /* 0x0000000b39397c11 */ /* 0x000fe2000b0f0eff */
[----:B------:R-:W-:Y:S01]  /*ea40*/  IMAD.WIDE R58, R53, 0x2, R54 ;  /* 0x00000002353a7825 */ /* 0x000fe200078e0236 */
[----:B------:R-:W-:Y:S01]  /*ea50*/  BAR.SYNC.DEFER_BLOCKING 0x0 ;  /* 0x0000000000007b1d */ /* 0x000fe20000010000 */
[----:B------:R-:W-:-:S02]  /*ea60*/  ISETP.LT.AND P6, PT, R3, UR8, !P4 ;  /* 0x0000000803007c0c */ /* 0x000fc4000e7c1270 */
[----:B------:R-:W-:Y:S02]  /*ea70*/  ISETP.LT.AND P4, PT, R0, UR8, !P1 ;  /* 0x0000000800007c0c */ /* 0x000fe4000cf81270 */
[----:B------:R-:W-:Y:S01]  /*ea80*/  ISETP.LT.AND P1, PT, R3, UR8, !P1 ;  /* 0x0000000803007c0c */ /* 0x000fe2000cf21270 */
[----:B------:R-:W-:Y:S01]  /*ea90*/  ULDC UR11, c[0x0][0x228] ;  /* 0x00008a00000b7ab9 */ /* 0x000fe20000000800 */
[----:B------:R-:W0:Y:S01]  /*eaa0*/  LDS.128 R72, [R52] ;  /* 0x0000000034487984 */ /* 0x000e220000000c00 */
[----:B------:R-:W-:Y:S06]  /*eab0*/  BAR.SYNC.DEFER_BLOCKING 0x0 ;  /* 0x0000000000007b1d */ /* 0x000fec0000010000 */
[----:B------:R-:W-:Y:S02]  /*eac0*/  STSM.16.M88.4 [R88], R16 ;  /* 0x0000001058007844 */ /* 0x000fe40000000200 */
[----:B------:R-:W-:Y:S06]  /*ead0*/  BAR.SYNC.DEFER_BLOCKING 0x0 ;  /* 0x0000000000007b1d */ /* 0x000fec0000010000 */
[----:B------:R-:W1:Y:S02]  /*eae0*/  LDS.128 R68, [R52] ;  /* 0x0000000034447984 */ /* 0x000e640000000c00 */
[----:B------:R-:W-:Y:S06]  /*eaf0*/  BAR.SYNC.DEFER_BLOCKING 0x0 ;  /* 0x0000000000007b1d */ /* 0x000fec0000010000 */
[----:B------:R-:W-:Y:S02]  /*eb00*/  STSM.16.M88.4 [R88], R20 ;  /* 0x0000001458007844 */ /* 0x000fe40000000200 */
[----:B------:R-:W-:Y:S06]  /*eb10*/  BAR.SYNC.DEFER_BLOCKING 0x0 ;  /* 0x0000000000007b1d */ /* 0x000fec0000010000 */
[----:B------:R-:W2:Y:S02]  /*eb20*/  LDS.128 R64, [R52] ;  /* 0x0000000034407984 */ /* 0x000ea40000000c00 */
[----:B------:R-:W-:Y:S06]  /*eb30*/  BAR.SYNC.DEFER_BLOCKING 0x0 ;  /* 0x0000000000007b1d */ /* 0x000fec0000010000 */
[----:B------:R-:W-:Y:S02]  /*eb40*/  STSM.16.M88.4 [R88], R32 ;  /* 0x0000002058007844 */ /* 0x000fe40000000200 */
[----:B------:R-:W-:Y:S06]  /*eb50*/  BAR.SYNC.DEFER_BLOCKING 0x0 ;  /* 0x0000000000007b1d */ /* 0x000fec0000010000 */
[----:B------:R-:W3:Y:S02]  /*eb60*/  LDS.128 R60, [R52] ;  /* 0x00000000343c7984 */ /* 0x000ee40000000c00 */
[----:B------:R-:W-:Y:S06]  /*eb70*/  BAR.SYNC.DEFER_BLOCKING 0x0 ;  /* 0x0000000000007b1d */ /* 0x000fec0000010000 */
[----:B------:R-:W-:Y:S02]  /*eb80*/  STSM.16.M88.4 [R88], R96 ;  /* 0x0000006058007844 */ /* 0x000fe40000000200 */
[----:B------:R-:W-:Y:S06]  /*eb90*/  BAR.SYNC.DEFER_BLOCKING 0x0 ;  /* 0x0000000000007b1d */ /* 0x000fec0000010000 */
[----:B------:R-:W4:Y:S02]  /*eba0*/  LDS.128 R16, [R52] ;  /* 0x0000000034107984 */ /* 0x000f240000000c00 */
        /* <DEDUP_REMOVED lines=17> */
[----:B------:R0:W-:Y:S02]  /*ecc0*/  STSM.16.M88.4 [R88], R76 ;  /* 0x0000004c58007844 */ /* 0x0001e40000000200 */
[----:B------:R-:W-:Y:S01]  /*ecd0*/  BAR.SYNC.DEFER_BLOCKING 0x0 ;  /* 0x0000000000007b1d */ /* 0x000fe20000010000 */
[----:B0-----:R-:W-:Y:S01]  /*ece0*/  IMAD.WIDE R76, R53, 0x2, R56 ;  /* 0x00000002354c7825 */ /* 0x001fe200078e0238 */
[----:B------:R-:W-:-:S04]  /*ecf0*/  PRMT R79, R72, 0x7632, R79 ;  /* 0x00007632484f7816 */ /* 0x000fc8000000004f */
[----:B------:R-:W0:Y:S02]  /*ed00*/  LDS.128 R28, [R52] ;  /* 0x00000000341c7984 */ /* 0x000e240000000c00 */
[----:B------:R-:W-:Y:S06]  /*ed10*/  BAR.SYNC.DEFER_BLOCKING 0x0 ;  /* 0x0000000000007b1d */ /* 0x000fec0000010000 */
[----:B------:R-:W-:Y:S02]  /*ed20*/  STSM.16.M88.4 [R88], R44 ;  /* 0x0000002c58007844 */ /* 0x000fe40000000200 */
[----:B------:R-:W-:Y:S06]  /*ed30*/  BAR.SYNC.DEFER_BLOCKING 0x0 ;  /* 0x0000000000007b1d */ /* 0x000fec0000010000 */
[----:B------:R-:W-:Y:S02]  /*ed40*/  LDS.128 R32, [R52] ;  /* 0x0000000034207984 */ /* 0x000fe40000000c00 */
[----:B------:R-:W-:Y:S06]  /*ed50*/  BAR.SYNC.DEFER_BLOCKING 0x0 ;  /* 0x0000000000007b1d */ /* 0x000fec0000010000 */
[----:B------:R1:W-:Y:S02]  /*ed60*/  STSM.16.M88.4 [R88], R80 ;  /* 0x0000005058007844 */ /* 0x0003e40000000200 */
[----:B------:R-:W-:Y:S01]  /*ed70*/  BAR.SYNC.DEFER_BLOCKING 0x0 ;  /* 0x0000000000007b1d */ /* 0x000fe20000010000 */
[----:B-1----:R-:W-:-:S02]  /*ed80*/  VIADD R81, R53, UR4 ;  /* 0x0000000435517c36 */ /* 0x002fc40008000000 */
[----:B------:R-:W-:Y:S02]  /*ed90*/  VIADD R53, R2, 0x4 ;  /* 0x0000000402357836 */ /* 0x000fe40000000000 */
[C---:B------:R-:W-:Y:S01]  /*eda0*/  VIADD R83, R81.reuse, UR4 ;  /* 0x0000000451537c36 */ /* 0x040fe20008000000 */
[----:B------:R-:W1:Y:S02]  /*edb0*/  LDS.128 R36, [R52] ;  /* 0x0000000034247984 */ /* 0x000e640000000c00 */
[----:B------:R-:W-:Y:S06]  /*edc0*/  BAR.SYNC.DEFER_BLOCKING 0x0 ;  /* 0x0000000000007b1d */ /* 0x000fec0000010000 */
[----:B------:R-:W-:Y:S02]  /*edd0*/  STSM.16.M88.4 [R88], R48 ;  /* 0x0000003058007844 */ /* 0x000fe40000000200 */
[----:B------:R-:W-:Y:S06]  /*ede0*/  BAR.SYNC.DEFER_BLOCKING 0x0 ;  /* 0x0000000000007b1d */ /* 0x000fec0000010000 */
        /* <DEDUP_REMOVED lines=8> */
[----:B------:R-:W-:Y:S02]  /*ee70*/  LDS.128 R48, [R52] ;  /* 0x0000000034307984 */ /* 0x000fe40000000c00 */
[----:B------:R-:W-:Y:S06]  /*ee80*/  BAR.SYNC.DEFER_BLOCKING 0x0 ;  /* 0x0000000000007b1d */ /* 0x000fec0000010000 */
[----:B------:R2:W-:Y:S02]  /*ee90*/  STSM.16.M88.4 [R88], R4 ;  /* 0x0000000458007844 */ /* 0x0005e40000000200 */
[----:B------:R-:W-:Y:S01]  /*eea0*/  BAR.SYNC.DEFER_BLOCKING 0x0 ;  /* 0x0000000000007b1d */ /* 0x000fe20000010000 */
[----:B--2---:R-:W-:-:S04]  /*eeb0*/  IMAD.WIDE R4, R81, 0x2, R56 ;  /* 0x0000000251047825 */ /* 0x004fc800078e0238 */
[----:B------:R-:W-:Y:S01]  /*eec0*/  IMAD.WIDE R6, R83, 0x2, R54 ;  /* 0x0000000253067825 */ /* 0x000fe200078e0236 */
[----:B------:R2:W-:Y:S01]  /*eed0*/  @P3 STG.E.U16 desc[UR6][R58.64], R72 ;  /* 0x000000483a003986 */ /* 0x0005e2000c101506 */
[----:B------:R-:W-:Y:S02]  /*eee0*/  ISETP.GE.AND P3, PT, R53, UR9, PT ;  /* 0x0000000935007c0c */ /* 0x000fe4000bf66270 */
[----:B------:R-:W-:Y:S01]  /*eef0*/  VIADD R53, R2, 0x5 ;  /* 0x0000000502357836 */ /* 0x000fe20000000000 */
[----:B------:R3:W-:Y:S01]  /*ef00*/  @P6 STG.E.U16 desc[UR6][R76.64], R79 ;  /* 0x0000004f4c006986 */ /* 0x0007e2000c101506 */
[----:B------:R-:W-:Y:S02]  /*ef10*/  ISETP.LT.AND P6, PT, R0, UR8, !P5 ;  /* 0x0000000800007c0c */ /* 0x000fe4000efc1270 */
[----:B------:R-:W-:Y:S01]  /*ef20*/  ISETP.LT.AND P5, PT, R3, UR8, !P5 ;  /* 0x0000000803007c0c */ /* 0x000fe2000efa1270 */
[----:B--2---:R-:W-:Y:S01]  /*ef30*/  IMAD.WIDE R58, R83, 0x2, R56 ;  /* 0x00000002533a7825 */ /* 0x004fe200078e0238 */
[----:B------:R-:W-:-:S03]  /*ef40*/  PRMT R72, R73, 0x7632, R72 ;  /* 0x0000763249487816 */ /* 0x000fc60000000048 */
[----:B---3--:R-:W-:Y:S01]  /*ef50*/  IMAD.WIDE R78, R81, 0x2, R54 ;  /* 0x00000002514e7825 */ /* 0x008fe200078e0236 */
[----:B------:R-:W-:-:S03]  /*ef60*/  PRMT R77, R68, 0x7632, R77 ;  /* 0x00007632444d7816 */ /* 0x000fc6000000004d */
[----:B------:R-:W-:Y:S01]  /*ef70*/  VIADD R83, R83, UR4 ;  /* 0x0000000453537c36 */ /* 0x000fe20008000000 */
[----:B------:R2:W-:Y:S01]  /*ef80*/  @P4 STG.E.U16 desc[UR6][R78.64], R68 ;  /* 0x000000444e004986 */ /* 0x0005e2000c101506 */
[----:B------:R-:W-:Y:S01]  /*ef90*/  ISETP.GE.AND P4, PT, R53, UR9, PT ;  /* 0x0000000935007c0c */ /* 0x000fe2000bf86270 */
[----:B------:R-:W-:Y:S02]  /*efa0*/  VIADD R53, R2, 0x7 ;  /* 0x0000000702357836 */ /* 0x000fe40000000000 */
[----:B------:R3:W-:Y:S01]  /*efb0*/  @P1 STG.E.U16 desc[UR6][R4.64], R77 ;  /* 0x0000004d04001986 */ /* 0x0007e2000c101506 */
[C---:B------:R-:W-:Y:S02]  /*efc0*/  ISETP.LT.AND P1, PT, R0.reuse, UR8, !P0 ;  /* 0x0000000800007c0c */ /* 0x040fe4000c721270 */
[----:B------:R-:W-:Y:S01]  /*efd0*/  ISETP.LT.AND P0, PT, R3, UR8, !P0 ;  /* 0x0000000803007c0c */ /* 0x000fe2000c701270 */
[----:B------:R-:W-:Y:S04]  /*efe0*/  @P6 STG.E.U16 desc[UR6][R6.64], R73 ;  /* 0x0000004906006986 */ /* 0x000fe8000c101506 */
[----:B------:R4:W-:Y:S01]  /*eff0*/  @P5 STG.E.U16 desc[UR6][R58.64], R72 ;  /* 0x000000483a005986 */ /* 0x0009e2000c101506 */
[----:B------:R-:W-:Y:S01]  /*f000*/  ISETP.LT.AND P5, PT, R0, UR8, !P3 ;  /* 0x0000000800007c0c */ /* 0x000fe2000dfa1270 */
[----:B--2---:R-:W-:Y:S01]  /*f010*/  VIADD R79, R83, UR4 ;  /* 0x00000004534f7c36 */ /* 0x004fe20008000000 */
[----:B------:R-:W-:Y:S01]  /*f020*/  ISETP.LT.AND P3, PT, R3, UR8, !P3 ;  /* 0x0000000803007c0c */ /* 0x000fe2000df61270 */
[----:B---3--:R-:W-:-:S04]  /*f030*/  IMAD.WIDE R76, R83, 0x2, R54 ;  /* 0x00000002534c7825 */ /* 0x008fc800078e0236 */
[----:B------:R-:W-:Y:S01]  /*f040*/  IMAD.WIDE R4, R83, 0x2, R56 ;  /* 0x0000000253047825 */ /* 0x000fe200078e0238 */
[----:B------:R-:W-:Y:S01]  /*f050*/  @P1 STG.E.U16 desc[UR6][R76.64], R69 ;  /* 0x000000454c001986 */ /* 0x000fe2000c101506 */
[----:B------:R-:W-:Y:S02]  /*f060*/  ISETP.GE.AND P1, PT, R53, UR9, PT ;  /* 0x0000000935007c0c */ /* 0x000fe4000bf26270 */
[----:B----4-:R-:W-:Y:S01]  /*f070*/  PRMT R59, R69, 0x7632, R59 ;  /* 0x00007632453b7816 */ /* 0x010fe2000000003b */
[----:B------:R-:W-:Y:S02]  /*f080*/  VIADD R68, R2, 0x6 ;  /* 0x0000000602447836 */ /* 0x000fe40000000000 */
[----:B------:R-:W-:Y:S02]  /*f090*/  IMAD.WIDE R6, R79, 0x2, R54 ;  /* 0x000000024f067825 */ /* 0x000fe400078e0236 */
[----:B------:R2:W-:Y:S01]  /*f0a0*/  @P0 STG.E.U16 desc[UR6][R4.64], R59 ;  /* 0x0000003b04000986 */ /* 0x0005e2000c101506 */
[----:B------:R-:W-:Y:S01]  /*f0b0*/  ISETP.LT.AND P0, PT, R0, UR8, !P4 ;  /* 0x0000000800007c0c */ /* 0x000fe2000e701270 */
[----:B------:R-:W-:Y:S01]  /*f0c0*/  VIADD R72, R2, 0x8 ;  /* 0x0000000802487836 */ /* 0x000fe20000000000 */
[----:B------:R-:W-:Y:S01]  /*f0d0*/  ISETP.LT.AND P4, PT, R3, UR8, !P4 ;  /* 0x0000000803007c0c */ /* 0x000fe2000e781270 */
[----:B------:R3:W-:Y:S01]  /*f0e0*/  @P5 STG.E.U16 desc[UR6][R6.64], R74 ;  /* 0x0000004a06005986 */ /* 0x0007e2000c101506 */
[----:B------:R-:W-:Y:S01]  /*f0f0*/  ISETP.GE.AND P6, PT, R68, UR9, PT ;  /* 0x0000000944007c0c */ /* 0x000fe2000bfc6270 */
[----:B------:R-:W-:-:S03]  /*f100*/  VIADD R53, R2, 0x9 ;  /* 0x0000000902357836 */ /* 0x000fc60000000000 */
[----:B------:R-:W-:Y:S02]  /*f110*/  ISETP.LT.AND P5, PT, R0, UR8, !P6 ;  /* 0x0000000800007c0c */ /* 0x000fe4000f7a1270 */
[----:B------:R-:W-:Y:S01]  /*f120*/  ISETP.LT.AND P6, PT, R3, UR8, !P6 ;  /* 0x0000000803007c0c */ /* 0x000fe2000f7c1270 */
[----:B--2---:R-:W-:Y:S01]  /*f130*/  IMAD.WIDE R58, R79, 0x2, R56 ;  /* 0x000000024f3a7825 */ /* 0x004fe200078e0238 */
[----:B------:R-:W-:-:S03]  /*f140*/  PRMT R5, R74, 0x7632, R5 ;  /* 0x000076324a057816 */ /* 0x000fc60000000005 */
[----:B------:R-:W-:Y:S01]  /*f150*/  VIADD R79, R79, UR4 ;  /* 0x000000044f4f7c36 */ /* 0x000fe20008000000 */
[----:B---3--:R-:W-:Y:S01]  /*f160*/  PRMT R7, R70, 0x7632, R7 ;  /* 0x0000763246077816 */ /* 0x008fe20000000007 */
[----:B------:R2:W-:Y:S01]  /*f170*/  @P3 STG.E.U16 desc[UR6][R58.64], R5 ;  /* 0x000000053a003986 */ /* 0x0005e2000c101506 */
[----:B------:R-:W-:Y:S01]  /*f180*/  ISETP.GE.AND P3, PT, R72, UR9, PT ;  /* 0x0000000948007c0c */ /* 0x000fe2000bf66270 */
[----:B------:R-:W-:Y:S01]  /*f190*/  IMAD.WIDE R68, R79, 0x2, R56 ;  /* 0x000000024f447825 */ /* 0x000fe200078e0238 */
[----:B------:R-:W-:-:S03]  /*f1a0*/  PRMT R72, R75, 0x7632, R72 ;  /* 0x000076324b487816 */ /* 0x000fc60000000048 */
[----:B--2---:R-:W-:-:S04]  /*f1b0*/  IMAD.WIDE R4, R79, 0x2, R54 ;  /* 0x000000024f047825 */ /* 0x004fc800078e0236 */
[----:B------:R-:W-:Y:S01]  /*f1c0*/  VIADD R79, R79, UR4 ;  /* 0x000000044f4f7c36 */ /* 0x000fe20008000000 */
[----:B------:R2:W-:Y:S01]  /*f1d0*/  @P0 STG.E.U16 desc[UR6][R4.64], R70 ;  /* 0x0000004604000986 */ /* 0x0005e2000c101506 */
[----:B------:R-:W-:Y:S01]  /*f1e0*/  ISETP.GE.AND P0, PT, R53, UR9, PT ;  /* 0x0000000935007c0c */ /* 0x000fe2000bf06270 */
[----:B------:R-:W-:Y:S02]  /*f1f0*/  VIADD R53, R2, 0xa ;  /* 0x0000000a02357836 */ /* 0x000fe40000000000 */
[----:B------:R3:W-:Y:S01]  /*f200*/  @P4 STG.E.U16 desc[UR6][R68.64], R7 ;  /* 0x0000000744004986 */ /* 0x0007e2000c101506 */
[----:B------:R-:W-:Y:S01]  /*f210*/  ISETP.LT.AND P4, PT, R0, UR8, !P1 ;  /* 0x0000000800007c0c */ /* 0x000fe2000cf81270 */
[----:B------:R-:W-:Y:S01]  /*f220*/  VIADD R73, R79, UR4 ;  /* 0x000000044f497c36 */ /* 0x000fe20008000000 */
[----:B------:R-:W-:-:S03]  /*f230*/  ISETP.LT.AND P1, PT, R3, UR8, !P1 ;  /* 0x0000000803007c0c */ /* 0x000fc6000cf21270 */
[----:B------:R-:W-:Y:S01]  /*f240*/  IMAD.WIDE R58, R73, 0x2, R54 ;  /* 0x00000002493a7825 */ /* 0x000fe200078e0236 */
[----:B--2---:R-:W-:-:S03]  /*f250*/  PRMT R70, R64, 0x7632, R70 ;  /* 0x0000763240467816 */ /* 0x004fc60000000046 */
[----:B------:R-:W-:-:S04]  /*f260*/  IMAD.WIDE R4, R79, 0x2, R56 ;  /* 0x000000024f047825 */ /* 0x000fc800078e0238 */
[----:B---3--:R-:W-:-:S04]  /*f270*/  IMAD.WIDE R6, R79, 0x2, R54 ;  /* 0x000000024f067825 */ /* 0x008fc800078e0236 */
[----:B------:R-:W-:Y:S01]  /*f280*/  IMAD.WIDE R68, R73, 0x2, R56 ;  /* 0x0000000249447825 */ /* 0x000fe200078e0238 */
[----:B------:R2:W-:Y:S01]  /*f290*/  @P5 STG.E.U16 desc[UR6][R6.64], R75 ;  /* 0x0000004b06005986 */ /* 0x0005e2000c101506 */
[----:B------:R-:W-:Y:S02]  /*f2a0*/  ISETP.LT.AND P5, PT, R0, UR8, !P3 ;  /* 0x0000000800007c0c */ /* 0x000fe4000dfa1270 */
[----:B------:R-:W-:Y:S01]  /*f2b0*/  ISETP.LT.AND P3, PT, R3, UR8, !P3 ;  /* 0x0000000803007c0c */ /* 0x000fe2000df61270 */
[----:B------:R-:W-:Y:S01]  /*f2c0*/  VIADD R73, R73, UR4 ;  /* 0x0000000449497c36 */ /* 0x000fe20008000000 */
[----:B------:R3:W-:Y:S01]  /*f2d0*/  @P6 STG.E.U16 desc[UR6][R4.64], R72 ;  /* 0x0000004804006986 */ /* 0x0007e2000c101506 */
[----:B------:R-:W-:Y:S01]  /*f2e0*/  ISETP.GE.AND P6, PT, R53, UR9, PT ;  /* 0x0000000935007c0c */ /* 0x000fe2000bfc6270 */
[----:B------:R-:W-:Y:S02]  /*f2f0*/  VIADD R53, R2, 0xb ;  /* 0x0000000b02357836 */ /* 0x000fe40000000000 */
[----:B------:R4:W-:Y:S01]  /*f300*/  @P4 STG.E.U16 desc[UR6][R58.64], R71 ;  /* 0x000000473a004986 */ /* 0x0009e2000c101506 */
[----:B------:R-:W-:-:S02]  /*f310*/  ISETP.LT.AND P4, PT, R0, UR8, !P0 ;  /* 0x0000000800007c0c */ /* 0x000fc4000c781270 */
[----:B--2---:R-:W-:Y:S01]  /*f320*/  PRMT R7, R71, 0x7632, R7 ;  /* 0x0000763247077816 */ /* 0x004fe20000000007 */
[----:B------:R-:W-:Y:S01]  /*f330*/  VIADD R75, R73, UR4 ;  /* 0x00000004494b7c36 */ /* 0x000fe20008000000 */
[----:B------:R-:W-:-:S03]  /*f340*/  ISETP.LT.AND P0, PT, R3, UR8, !P0 ;  /* 0x0000000803007c0c */ /* 0x000fc6000c701270 */
[----:B------:R2:W-:Y:S01]  /*f350*/  @P1 STG.E.U16 desc[UR6][R68.64], R7 ;  /* 0x0000000744001986 */ /* 0x0005e2000c101506 */
[----:B---3--:R-:W-:Y:S01]  /*f360*/  IMAD.WIDE R4, R73, 0x2, R56 ;  /* 0x0000000249047825 */ /* 0x008fe200078e0238 */
[----:B------:R-:W-:-:S03]  /*f370*/  ISETP.GE.AND P1, PT, R53, UR9, PT ;  /* 0x0000000935007c0c */ /* 0x000fc6000bf26270 */
[----:B----4-:R-:W-:-:S04]  /*f380*/  IMAD.WIDE R58, R75, 0x2, R54 ;  /* 0x000000024b3a7825 */ /* 0x010fc800078e0236 */
[----:B------:R-:W-:Y:S02]  /*f390*/  VIADD R53, R2, 0xc ;  /* 0x0000000c02357836 */ /* 0x000fe40000000000 */
[----:B--2---:R-:W-:-:S04]  /*f3a0*/  IMAD.WIDE R6, R73, 0x2, R54 ;  /* 0x0000000249067825 */ /* 0x004fc800078e0236 */
[----:B------:R-:W-:Y:S01]  /*f3b0*/  IMAD.WIDE R68, R75, 0x2, R56 ;  /* 0x000000024b447825 */ /* 0x000fe200078e0238 */
[----:B------:R2:W-:Y:S01]  /*f3c0*/  @P5 STG.E.U16 desc[UR6][R6.64], R64 ;  /* 0x0000004006005986 */ /* 0x0005e2000c101506 */
[----:B------:R-:W-:Y:S02]  /*f3d0*/  ISETP.GE.AND P5, PT, R53, UR9, PT ;  /* 0x0000000935007c0c */ /* 0x000fe4000bfa6270 */
[----:B------:R-:W-:Y:S01]  /*f3e0*/  VIADD R75, R75, UR4 ;  /* 0x000000044b4b7c36 */ /* 0x000fe20008000000 */
[----:B------:R3:W-:Y:S01]  /*f3f0*/  @P3 STG.E.U16 desc[UR6][R4.64], R70 ;  /* 0x0000004604003986 */ /* 0x0007e2000c101506 */
[----:B------:R-:W-:Y:S01]  /*f400*/  ISETP.LT.AND P3, PT, R0, UR8, !P6 ;  /* 0x0000000800007c0c */ /* 0x000fe2000f761270 */
[----:B------:R-:W-:Y:S01]  /*f410*/  VIADD R53, R2, 0xe ;  /* 0x0000000e02357836 */ /* 0x000fe20000000000 */
[----:B------:R-:W-:Y:S01]  /*f420*/  ISETP.LT.AND P6, PT, R3, UR8, !P6 ;  /* 0x0000000803007c0c */ /* 0x000fe2000f7c1270 */
[----:B------:R4:W-:Y:S01]  /*f430*/  @P4 STG.E.U16 desc[UR6][R58.64], R60 ;  /* 0x0000003c3a004986 */ /* 0x0009e2000c101506 */
[----:B------:R-:W-:-:S02]  /*f440*/  ISETP.LT.AND P4, PT, R0, UR8, !P1 ;  /* 0x0000000800007c0c */ /* 0x000fc4000cf81270 */
[----:B------:R-:W-:Y:S01]  /*f450*/  ISETP.LT.AND P1, PT, R3, UR8, !P1 ;  /* 0x0000000803007c0c */ /* 0x000fe2000cf21270 */
[----:B--2---:R-:W-:Y:S01]  /*f460*/  VIADD R64, R2, 0xd ;  /* 0x0000000d02407836 */ /* 0x004fe20000000000 */
[----:B------:R-:W-:Y:S01]  /*f470*/  PRMT R7, R60, 0x7632, R7 ;  /* 0x000076323c077816 */ /* 0x000fe20000000007 */
[----:B---3--:R-:W-:-:S04]  /*f480*/  IMAD.WIDE R4, R75, 0x2, R56 ;  /* 0x000000024b047825 */ /* 0x008fc800078e0238 */
[----:B------:R2:W-:Y:S01]  /*f490*/  @P0 STG.E.U16 desc[UR6][R68.64], R7 ;  /* 0x0000000744000986 */ /* 0x0005e2000c101506 */
[----:B------:R-:W-:Y:S02]  /*f4a0*/  ISETP.GE.AND P0, PT, R64, UR9, PT ;  /* 0x0000000940007c0c */ /* 0x000fe4000bf06270 */
[----:B----4-:R-:W-:Y:S02]  /*f4b0*/  PRMT R59, R65, 0x7632, R59 ;  /* 0x00007632413b7816 */ /* 0x010fe4000000003b */
[----:B------:R-:W-:Y:S01]  /*f4c0*/  PRMT R64, R67, 0x7632, R64 ;  /* 0x0000763243407816 */ /* 0x000fe20000000040 */
[----:B--2---:R-:W-:-:S04]  /*f4d0*/  IMAD.WIDE R6, R75, 0x2, R54 ;  /* 0x000000024b067825 */ /* 0x004fc800078e0236 */
[----:B------:R-:W-:Y:S01]  /*f4e0*/  VIADD R75, R75, UR4 ;  /* 0x000000044b4b7c36 */ /* 0x000fe20008000000 */
[----:B------:R-:W-:Y:S01]  /*f4f0*/  @P3 STG.E.U16 desc[UR6][R6.64], R65 ;  /* 0x0000004106003986 */ /* 0x000fe2000c101506 */
[----:B------:R-:W-:Y:S01]  /*f500*/  ISETP.GE.AND P3, PT, R53, UR9, PT ;  /* 0x0000000935007c0c */ /* 0x000fe2000bf66270 */
[----:B------:R-:W-:Y:S02]  /*f510*/  VIADD R53, R2, 0xf ;  /* 0x0000000f02357836 */ /* 0x000fe40000000000 */
[----:B------:R2:W-:Y:S01]  /*f520*/  @P6 STG.E.U16 desc[UR6][R4.64], R59 ;  /* 0x0000003b04006986 */ /* 0x0005e2000c101506 */
[----:B------:R-:W-:Y:S01]  /*f530*/  ISETP.LT.AND P6, PT, R0, UR8, !P5 ;  /* 0x0000000800007c0c */ /* 0x000fe2000efc1270 */
[----:B------:R-:W-:Y:S01]  /*f540*/  IMAD.WIDE R68, R75, 0x2, R56 ;  /* 0x000000024b447825 */ /* 0x000fe200078e0238 */
[----:B------:R-:W-:-:S03]  /*f550*/  ISETP.LT.AND P5, PT, R3, UR8, !P5 ;  /* 0x0000000803007c0c */ /* 0x000fc6000efa1270 */
[----:B--2---:R-:W-:Y:S01]  /*f560*/  IMAD.WIDE R58, R75, 0x2, R54 ;  /* 0x000000024b3a7825 */ /* 0x004fe200078e0236 */
[----:B------:R-:W-:-:S03]  /*f570*/  PRMT R5, R61, 0x7632, R5 ;  /* 0x000076323d057816 */ /* 0x000fc60000000005 */
[----:B------:R-:W-:Y:S01]  /*f580*/  VIADD R75, R75, UR4 ;  /* 0x000000044b4b7c36 */ /* 0x000fe20008000000 */
[----:B------:R2:W-:Y:S01]  /*f590*/  @P4 STG.E.U16 desc[UR6][R58.64], R61 ;  /* 0x0000003d3a004986 */ /* 0x0005e2000c101506 */
[----:B------:R-:W-:Y:S02]  /*f5a0*/  ISETP.LT.AND P4, PT, R0, UR8, !P0 ;  /* 0x0000000800007c0c */ /* 0x000fe4000c781270 */
[----:B------:R-:W-:Y:S01]  /*f5b0*/  IMAD.WIDE R6, R75, 0x2, R56 ;  /* 0x000000024b067825 */ /* 0x000fe200078e0238 */
[----:B------:R3:W-:Y:S01]  /*f5c0*/  @P1 STG.E.U16 desc[UR6][R68.64], R5 ;  /* 0x0000000544001986 */ /* 0x0007e2000c101506 */
[----:B------:R-:W-:Y:S02]  /*f5d0*/  ISETP.LT.AND P0, PT, R3, UR8, !P0 ;  /* 0x0000000803007c0c */ /* 0x000fe4000c701270 */
[----:B------:R-:W-:Y:S01]  /*f5e0*/  ISETP.GE.AND P1, PT, R53, UR9, PT ;  /* 0x0000000935007c0c */ /* 0x000fe2000bf26270 */
[----:B------:R-:W-:Y:S01]  /*f5f0*/  VIADD R53, R2, 0x10 ;  /* 0x0000001002357836 */ /* 0x000fe20000000000 */
[----:B--2---:R-:W-:Y:S01]  /*f600*/  PRMT R59, R66, 0x7632, R59 ;  /* 0x00007632423b7816 */ /* 0x004fe2000000003b */
[----:B---3--:R-:W-:-:S04]  /*f610*/  IMAD.WIDE R4, R75, 0x2, R54 ;  /* 0x000000024b047825 */ /* 0x008fc800078e0236 */
        /* <DEDUP_REMOVED lines=13> */
[C---:B------:R-:W-:Y:S01]  /*f6f0*/  VIADD R65, R75.reuse, UR4 ;  /* 0x000000044b417c36 */ /* 0x040fe20008000000 */
[----:B------:R3:W-:Y:S01]  /*f700*/  @P0 STG.E.U16 desc[UR6][R60.64], R5 ;  /* 0x000000053c000986 */ /* 0x0007e2000c101506 */
[----:B------:R-:W-:Y:S01]  /*f710*/  IMAD.WIDE R6, R75, 0x2, R56 ;  /* 0x000000024b067825 */ /* 0x000fe200078e0238 */
[----:B------:R-:W-:Y:S02]  /*f720*/  ISETP.LT.AND P1, PT, R3, UR8, !P1 ;  /* 0x0000000803007c0c */ /* 0x000fe4000cf21270 */
[----:B------:R-:W-:Y:S01]  /*f730*/  ISETP.GE.AND P0, PT, R53, UR9, PT ;  /* 0x0000000935007c0c */ /* 0x000fe2000bf06270 */
[----:B------:R-:W-:-:S02]  /*f740*/  VIADD R53, R2, 0x12 ;  /* 0x0000001202357836 */ /* 0x000fc40000000000 */
[----:B--2---:R-:W-:-:S04]  /*f750*/  IMAD.WIDE R58, R65, 0x2, R54 ;  /* 0x00000002413a7825 */ /* 0x004fc800078e0236 */
[----:B---3--:R-:W-:-:S04]  /*f760*/  IMAD.WIDE R4, R75, 0x2, R54 ;  /* 0x000000024b047825 */ /* 0x008fc800078e0236 */
[----:B------:R-:W-:Y:S01]  /*f770*/  IMAD.WIDE R60, R65, 0x2, R56 ;  /* 0x00000002413c7825 */ /* 0x000fe200078e0238 */
[----:B------:R2:W-:Y:S01]  /*f780*/  @P6 STG.E.U16 desc[UR6][R4.64], R67 ;  /* 0x0000004304006986 */ /* 0x0005e2000c101506 */
[----:B------:R-:W-:Y:S02]  /*f790*/  ISETP.GE.AND P6, PT, R53, UR9, PT ;  /* 0x0000000935007c0c */ /* 0x000fe4000bfc6270 */
[----:B------:R-:W-:Y:S01]  /*f7a0*/  VIADD R65, R65, UR4 ;  /* 0x0000000441417c36 */ /* 0x000fe20008000000 */
[----:B------:R3:W-:Y:S01]  /*f7b0*/  @P3 STG.E.U16 desc[UR6][R6.64], R64 ;  /* 0x0000004006003986 */ /* 0x0007e2000c101506 */
[----:B------:R-:W-:Y:S01]  /*f7c0*/  ISETP.LT.AND P3, PT, R0, UR8, !P0 ;  /* 0x0000000800007c0c */ /* 0x000fe2000c761270 */
[----:B------:R-:W-:Y:S01]  /*f7d0*/  VIADD R62, R2, 0x13 ;  /* 0x00000013023e7836 */ /* 0x000fe20000000000 */
[C---:B------:R-:W-:Y:S01]  /*f7e0*/  ISETP.LT.AND P0, PT, R3.reuse, UR8, !P0 ;  /* 0x0000000803007c0c */ /* 0x040fe2000c701270 */
[----:B------:R4:W-:Y:S01]  /*f7f0*/  @P4 STG.E.U16 desc[UR6][R58.64], R63 ;  /* 0x0000003f3a004986 */ /* 0x0009e2000c101506 */
[----:B------:R-:W-:Y:S01]  /*f800*/  ISETP.LT.AND P4, PT, R0, UR8, !P5 ;  /* 0x0000000800007c0c */ /* 0x000fe2000ef81270 */
[----:B------:R-:W-:Y:S01]  /*f810*/  VIADD R53, R2, 0x14 ;  /* 0x0000001402357836 */ /* 0x000fe20000000000 */
[----:B------:R-:W-:-:S02]  /*f820*/  ISETP.LT.AND P5, PT, R3, UR8, !P5 ;  /* 0x0000000803007c0c */ /* 0x000fc4000efa1270 */
[----:B--2---:R-:W-:Y:S01]  /*f830*/  PRMT R5, R63, 0x7632, R5 ;  /* 0x000076323f057816 */ /* 0x004fe20000000005 */
[----:B---3--:R-:W-:-:S04]  /*f840*/  IMAD.WIDE R6, R65, 0x2, R56 ;  /* 0x0000000241067825 */ /* 0x008fc800078e0238 */
[----:B------:R2:W-:Y:S01]  /*f850*/  @P1 STG.E.U16 desc[UR6][R60.64], R5 ;  /* 0x000000053c001986 */ /* 0x0005e2000c101506 */
[----:B------:R-:W-:Y:S02]  /*f860*/  ISETP.GE.AND P1, PT, R62, UR9, PT ;  /* 0x000000093e007c0c */ /* 0x000fe4000bf26270 */
[----:B----4-:R-:W-:Y:S01]  /*f870*/  PRMT R59, R16, 0x7632, R59 ;  /* 0x00007632103b7816 */ /* 0x010fe2000000003b */
[----:B--2---:R-:W-:-:S04]  /*f880*/  IMAD.WIDE R4, R65, 0x2, R54 ;  /* 0x0000000241047825 */ /* 0x004fc800078e0236 */
[----:B------:R-:W-:Y:S01]  /*f890*/  VIADD R65, R65, UR4 ;  /* 0x0000000441417c36 */ /* 0x000fe20008000000 */
[----:B------:R2:W-:Y:S01]  /*f8a0*/  @P4 STG.E.U16 desc[UR6][R4.64], R16 ;  /* 0x0000001004004986 */ /* 0x0005e2000c101506 */
[----:B------:R-:W-:Y:S01]  /*f8b0*/  ISETP.GE.AND P4, PT, R53, UR9, PT ;  /* 0x0000000935007c0c */ /* 0x000fe2000bf86270 */
[----:B------:R-:W-:Y:S02]  /*f8c0*/  VIADD R53, R2, 0x15 ;  /* 0x0000001502357836 */ /* 0x000fe40000000000 */
[----:B------:R3:W-:Y:S01]  /*f8d0*/  @P5 STG.E.U16 desc[UR6][R6.64], R59 ;  /* 0x0000003b06005986 */ /* 0x0007e2000c101506 */
[----:B------:R-:W-:Y:S01]  /*f8e0*/  ISETP.LT.AND P5, PT, R0, UR8, !P6 ;  /* 0x0000000800007c0c */ /* 0x000fe2000f7a1270 */
[----:B------:R-:W-:Y:S01]  /*f8f0*/  IMAD.WIDE R60, R65, 0x2, R56 ;  /* 0x00000002413c7825 */ /* 0x000fe200078e0238 */
[----:B------:R-:W-:Y:S01]  /*f900*/  ISETP.LT.AND P6, PT, R3, UR5, !P6 ;  /* 0x0000000503007c0c */ /* 0x000fe2000f7c1270 */
[----:B------:R-:W-:Y:S01]  /*f910*/  ULDC UR5, c[0x0][0x228] ;  /* 0x00008a0000057ab9 */ /* 0x000fe20000000800 */
[----:B------:R-:W-:Y:S01]  /*f920*/  ULDC UR8, c[0x0][0x228] ;  /* 0x00008a0000087ab9 */ /* 0x000fe20000000800 */
[----:B--2---:R-:W-:Y:S01]  /*f930*/  PRMT R5, R12, 0x7632, R5 ;  /* 0x000076320c057816 */ /* 0x004fe20000000005 */
[----:B------:R-:W-:-:S02]  /*f940*/  VIADD R16, R2, 0x16 ;  /* 0x0000001602107836 */ /* 0x000fc40000000000 */
[----:B---3--:R-:W-:-:S04]  /*f950*/  IMAD.WIDE R58, R65, 0x2, R54 ;  /* 0x00000002413a7825 */ /* 0x008fc800078e0236 */
[----:B------:R-:W-:Y:S01]  /*f960*/  VIADD R65, R65, UR4 ;  /* 0x0000000441417c36 */ /* 0x000fe20008000000 */
[----:B------:R2:W-:Y:S01]  /*f970*/  @P3 STG.E.U16 desc[UR6][R58.64], R12 ;  /* 0x0000000c3a003986 */ /* 0x0005e2000c101506 */
[----:B------:R-:W-:Y:S01]  /*f980*/  ISETP.LT.AND P3, PT, R0, UR5, !P1 ;  /* 0x0000000500007c0c */ /* 0x000fe2000cf61270 */
[----:B------:R-:W-:Y:S01]  /*f990*/  ULDC UR5, c[0x0][0x228] ;  /* 0x00008a0000057ab9 */ /* 0x000fe20000000800 */
[----:B------:R-:W-:Y:S01]  /*f9a0*/  IMAD.WIDE R6, R65, 0x2, R56 ;  /* 0x0000000241067825 */ /* 0x000fe200078e0238 */
[----:B------:R3:W-:Y:S01]  /*f9b0*/  @P0 STG.E.U16 desc[UR6][R60.64], R5 ;  /* 0x000000053c000986 */ /* 0x0007e2000c101506 */
[----:B------:R-:W-:Y:S01]  /*f9c0*/  ISETP.LT.AND P1, PT, R3, UR5, !P1 ;  /* 0x0000000503007c0c */ /* 0x000fe2000cf21270 */
[----:B------:R-:W-:Y:S01]  /*f9d0*/  ULDC UR5, c[0x0][0x228] ;  /* 0x00008a0000057ab9 */ /* 0x000fe20000000800 */
[----:B------:R-:W-:Y:S02]  /*f9e0*/  ISETP.GE.AND P0, PT, R53, UR9, PT ;  /* 0x0000000935007c0c */ /* 0x000fe4000bf06270 */
[----:B--2---:R-:W-:Y:S01]  /*f9f0*/  PRMT R59, R17, 0x7632, R59 ;  /* 0x00007632113b7816 */ /* 0x004fe2000000003b */
[----:B------:R-:W-:-:S02]  /*fa00*/  VIADD R12, R2, 0x17 ;  /* 0x00000017020c7836 */ /* 0x000fc40000000000 */
[----:B---3--:R-:W-:Y:S01]  /*fa10*/  IMAD.WIDE R4, R65, 0x2, R54 ;  /* 0x0000000241047825 */ /* 0x008fe200078e0236 */
[----:B------:R-:W-:-:S03]  /*fa20*/  PRMT R60, R18, 0x7632, R60 ;  /* 0x00007632123c7816 */ /* 0x000fc6000000003c */
[----:B------:R-:W-:Y:S01]  /*fa30*/  VIADD R65, R65, UR4 ;  /* 0x0000000441417c36 */ /* 0x000fe20008000000 */
[----:B------:R2:W-:Y:S01]  /*fa40*/  @P5 STG.E.U16 desc[UR6][R4.64], R17 ;  /* 0x0000001104005986 */ /* 0x0005e2000c101506 */
[----:B------:R-:W-:Y:S02]  /*fa50*/  ISETP.GE.AND P5, PT, R16, UR9, PT ;  /* 0x0000000910007c0c */ /* 0x000fe4000bfa6270 */
[----:B------:R-:W-:Y:S01]  /*fa60*/  VIADD R53, R65, UR4 ;  /* 0x0000000441357c36 */ /* 0x000fe20008000000 */
[----:B------:R3:W-:Y:S01]  /*fa70*/  @P6 STG.E.U16 desc[UR6][R6.64], R59 ;  /* 0x0000003b06006986 */ /* 0x0007e2000c101506 */
[----:B------:R-:W-:Y:S01]  /*fa80*/  ISETP.LT.AND P6, PT, R0, UR8, !P4 ;  /* 0x0000000800007c0c */ /* 0x000fe2000e7c1270 */
[----:B------:R-:W-:Y:S01]  /*fa90*/  ULDC UR8, c[0x0][0x228] ;  /* 0x00008a0000087ab9 */ /* 0x000fe20000000800 */
[----:B------:R-:W-:Y:S01]  /*faa0*/  ISETP.LT.AND P4, PT, R3, UR10, !P4 ;  /* 0x0000000a03007c0c */ /* 0x000fe2000e781270 */
[----:B------:R-:W-:Y:S01]  /*fab0*/  ULDC UR10, c[0x0][0x228] ;  /* 0x00008a00000a7ab9 */ /* 0x000fe20000000800 */
[----:B--2---:R-:W-:-:S04]  /*fac0*/  IMAD.WIDE R4, R65, 0x2, R56 ;  /* 0x0000000241047825 */ /* 0x004fc800078e0238 */
[----:B---3--:R-:W-:-:S04]  /*fad0*/  IMAD.WIDE R58, R65, 0x2, R54 ;  /* 0x00000002413a7825 */ /* 0x008fc800078e0236 */
[C---:B------:R-:W-:Y:S01]  /*fae0*/  IMAD.WIDE R6, R53.reuse, 0x2, R54 ;  /* 0x0000000235067825 */ /* 0x040fe200078e0236 */
[----:B------:R2:W-:Y:S01]  /*faf0*/  @P3 STG.E.U16 desc[UR6][R58.64], R13 ;  /* 0x0000000d3a003986 */ /* 0x0005e2000c101506 */
[----:B------:R-:W-:Y:S02]  /*fb00*/  ISETP.GE.AND P3, PT, R12, UR9, PT ;  /* 0x000000090c007c0c */ /* 0x000fe4000bf66270 */
[----:B------:R-:W-:-:S04]  /*fb10*/  IMAD.WIDE R16, R53, 0x2, R56 ;  /* 0x0000000235107825 */ /* 0x000fc800078e0238 */
[----:B------:R-:W-:Y:S02]  /*fb20*/  VIADD R12, R2, 0x18 ;  /* 0x00000018020c7836 */ /* 0x000fe40000000000 */
[----:B------:R-:W-:Y:S01]  /*fb30*/  VIADD R53, R53, UR4 ;  /* 0x0000000435357c36 */ /* 0x000fe20008000000 */
[----:B--2---:R-:W-:-:S05]  /*fb40*/  PRMT R59, R13, 0x7632, R59 ;  /* 0x000076320d3b7816 */ /* 0x004fca000000003b */
[----:B------:R2:W-:Y:S01]  /*fb50*/  @P1 STG.E.U16 desc[UR6][R4.64], R59 ;  /* 0x0000003b04001986 */ /* 0x0005e2000c101506 */
[----:B------:R-:W-:Y:S01]  /*fb60*/  ISETP.GE.AND P1, PT, R12, UR9, PT ;  /* 0x000000090c007c0c */ /* 0x000fe2000bf26270 */
[----:B------:R-:W-:Y:S02]  /*fb70*/  VIADD R12, R2, 0x19 ;  /* 0x00000019020c7836 */ /* 0x000fe40000000000 */
[----:B------:R3:W-:Y:S01]  /*fb80*/  @P6 STG.E.U16 desc[UR6][R6.64], R18 ;  /* 0x0000001206006986 */ /* 0x0007e2000c101506 */
[C---:B------:R-:W-:Y:S01]  /*fb90*/  ISETP.LT.AND P6, PT, R0.reuse, UR5, !P0 ;  /* 0x0000000500007c0c */ /* 0x040fe2000c7c1270 */
[----:B------:R-:W-:Y:S02]  /*fba0*/  ULDC UR5, c[0x0][0x228] ;  /* 0x00008a0000057ab9 */ /* 0x000fe40000000800 */
[----:B------:R4:W-:Y:S01]  /*fbb0*/  @P4 STG.E.U16 desc[UR6][R16.64], R60 ;  /* 0x0000003c10004986 */ /* 0x0009e2000c101506 */
[----:B------:R-:W-:Y:S01]  /*fbc0*/  ISETP.LT.AND P0, PT, R3, UR5, !P0 ;  /* 0x0000000503007c0c */ /* 0x000fe2000c701270 */
[----:B------:R-:W-:Y:S01]  /*fbd0*/  ULDC UR5, c[0x0][0x228] ;  /* 0x00008a0000057ab9 */ /* 0x000fe20000000800 */
[----:B------:R-:W-:Y:S01]  /*fbe0*/  ISETP.LT.AND P4, PT, R0, UR8, !P5 ;  /* 0x0000000800007c0c */ /* 0x000fe2000ef81270 */
[----:B--2---:R-:W-:Y:S01]  /*fbf0*/  IMAD.WIDE R4, R53, 0x2, R54 ;  /* 0x0000000235047825 */ /* 0x004fe200078e0236 */
[----:B------:R-:W-:Y:S01]  /*fc00*/  ISETP.LT.AND P5, PT, R3, UR5, !P5 ;  /* 0x0000000503007c0c */ /* 0x000fe2000efa1270 */
[----:B------:R-:W-:Y:S01]  /*fc10*/  ULDC UR5, c[0x0][0x228] ;  /* 0x00008a0000057ab9 */ /* 0x000fe20000000800 */
[----:B------:R-:W-:Y:S01]  /*fc20*/  ULDC UR8, c[0x0][0x228] ;  /* 0x00008a0000087ab9 */ /* 0x000fe20000000800 */
[----:B------:R-:W-:-:S02]  /*fc30*/  VIADD R59, R53, UR4 ;  /* 0x00000004353b7c36 */ /* 0x000fc40008000000 */
[----:B------:R2:W-:Y:S01]  /*fc40*/  @P6 STG.E.U16 desc[UR6][R4.64], R14 ;  /* 0x0000000e04006986 */ /* 0x0005e2000c101506 */
[----:B---3--:R-:W-:Y:S01]  /*fc50*/  IMAD.WIDE R6, R53, 0x2, R56 ;  /* 0x0000000235067825 */ /* 0x008fe200078e0238 */
[----:B----4-:R-:W-:Y:S02]  /*fc60*/  PRMT R17, R14, 0x7632, R17 ;  /* 0x000076320e117816 */ /* 0x010fe40000000011 */
[----:B------:R-:W-:Y:S01]  /*fc70*/  ISETP.GE.AND P6, PT, R12, UR9, PT ;  /* 0x000000090c007c0c */ /* 0x000fe2000bfc6270 */
[----:B------:R-:W-:Y:S02]  /*fc80*/  IMAD.WIDE R12, R59, 0x2, R54 ;  /* 0x000000023b0c7825 */ /* 0x000fe400078e0236 */
[----:B------:R3:W-:Y:S02]  /*fc90*/  @P0 STG.E.U16 desc[UR6][R6.64], R17 ;  /* 0x0000001106000986 */ /* 0x0007e4000c101506 */
[----:B------:R-:W-:Y:S02]  /*fca0*/  VIADD R16, R2, 0x1a ;  /* 0x0000001a02107836 */ /* 0x000fe40000000000 */
[----:B------:R4:W-:Y:S01]  /*fcb0*/  @P4 STG.E.U16 desc[UR6][R12.64], R19 ;  /* 0x000000130c004986 */ /* 0x0009e2000c101506 */
[----:B------:R-:W-:Y:S01]  /*fcc0*/  ISETP.LT.AND P4, PT, R0, UR5, !P3 ;  /* 0x0000000500007c0c */ /* 0x000fe2000df81270 */
[----:B------:R-:W-:Y:S01]  /*fcd0*/  ULDC UR5, c[0x0][0x228] ;  /* 0x00008a0000057ab9 */ /* 0x000fe20000000800 */
[----:B------:R-:W-:Y:S01]  /*fce0*/  ISETP.GE.AND P0, PT, R16, UR9, PT ;  /* 0x0000000910007c0c */ /* 0x000fe2000bf06270 */
[----:B--2---:R-:W-:Y:S01]  /*fcf0*/  VIADD R14, R2, 0x1b ;  /* 0x0000001b020e7836 */ /* 0x004fe20000000000 */
[----:B------:R-:W-:Y:S01]  /*fd00*/  ISETP.LT.AND P3, PT, R3, UR8, !P3 ;  /* 0x0000000803007c0c */ /* 0x000fe2000df61270 */
[----:B------:R-:W-:Y:S01]  /*fd10*/  ULDC UR8, c[0x0][0x228] ;  /* 0x00008a0000087ab9 */ /* 0x000fe20000000800 */
[----:B------:R-:W-:Y:S01]  /*fd20*/  PRMT R5, R19, 0x7632, R5 ;  /* 0x0000763213057816 */ /* 0x000fe20000000005 */
[----:B---3--:R-:W-:-:S04]  /*fd30*/  IMAD.WIDE R16, R59, 0x2, R56 ;  /* 0x000000023b107825 */ /* 0x008fc800078e0238 */
[----:B------:R-:W-:Y:S01]  /*fd40*/  VIADD R59, R59, UR4 ;  /* 0x000000043b3b7c36 */ /* 0x000fe20008000000 */
[----:B------:R2:W-:Y:S01]  /*fd50*/  @P5 STG.E.U16 desc[UR6][R16.64], R5 ;  /* 0x0000000510005986 */ /* 0x0005e2000c101506 */
[----:B------:R-:W-:Y:S01]  /*fd60*/  ISETP.LT.AND P5, PT, R0, UR5, !P1 ;  /* 0x0000000500007c0c */ /* 0x000fe2000cfa1270 */
[----:B------:R-:W-:Y:S01]  /*fd70*/  ULDC UR5, c[0x0][0x228] ;  /* 0x00008a0000057ab9 */ /* 0x000fe20000000800 */
[----:B------:R-:W-:Y:S01]  /*fd80*/  IMAD.WIDE R6, R59, 0x2, R56 ;  /* 0x000000023b067825 */ /* 0x000fe200078e0238 */
[----:B----4-:R-:W-:Y:S02]  /*fd90*/  PRMT R13, R15, 0x7632, R13 ;  /* 0x000076320f0d7816 */ /* 0x010fe4000000000d */
[----:B------:R-:W-:Y:S01]  /*fda0*/  ISETP.LT.AND P1, PT, R3, UR8, !P1 ;  /* 0x0000000803007c0c */ /* 0x000fe2000cf21270 */
[----:B------:R-:W-:Y:S01]  /*fdb0*/  ULDC UR8, c[0x0][0x228] ;  /* 0x00008a0000087ab9 */ /* 0x000fe20000000800 */
        /* <DEDUP_REMOVED lines=16> */
[----:B------:R-:W-:Y:S02]  /*fec0*/  ISETP.GE.AND P5, PT, R15, UR9, PT ;  /* 0x000000090f007c0c */ /* 0x000fe4000bfa6270 */
[----:B------:R-:W-:Y:S01]  /*fed0*/  IMAD.WIDE R6, R59, 0x2, R56 ;  /* 0x000000023b067825 */ /* 0x000fe200078e0238 */
[----:B------:R3:W-:Y:S01]  /*fee0*/  @P1 STG.E.U16 desc[UR6][R16.64], R5 ;  /* 0x0000000510001986 */ /* 0x0007e2000c101506 */
[----:B------:R-:W-:Y:S01]  /*fef0*/  ISETP.LT.AND P1, PT, R0, UR5, !P0 ;  /* 0x0000000500007c0c */ /* 0x000fe2000c721270 */
[----:B------:R-:W-:Y:S02]  /*ff00*/  ULDC UR5, c[0x0][0x228] ;  /* 0x00008a0000057ab9 */ /* 0x000fe40000000800 */
[----:B------:R-:W-:Y:S01]  /*ff10*/  ISETP.LT.AND P0, PT, R3, UR5, !P0 ;  /* 0x0000000503007c0c */ /* 0x000fe2000c701270 */
[----:B------:R-:W-:Y:S01]  /*ff20*/  ULDC UR5, c[0x0][0x228] ;  /* 0x00008a0000057ab9 */ /* 0x000fe20000000800 */
        /* <DEDUP_REMOVED lines=12> */
[----:B------:R-:W-:Y:S01]  /*fff0*/  IMAD.WIDE R14, R17, 0x2, R56 ;  /* 0x00000002110e7825 */ /* 0x000fe200078e0238 */
[----:B------:R-:W-:-:S03]  /*10000*/  ULDC UR10, c[0x0][0x228] ;  /* 0x00008a00000a7ab9 */ /* 0x000fc60000000800 */
[----:B--2---:R-:W-:-:S04]  /*10010*/  IMAD.WIDE R4, R59, 0x2, R56 ;  /* 0x000000023b047825 */ /* 0x004fc800078e0238 */
[----:B---3--:R-:W-:-:S04]  /*10020*/  IMAD.WIDE R12, R59, 0x2, R54 ;  /* 0x000000023b0c7825 */ /* 0x008fc800078e0236 */
[C---:B------:R-:W-:Y:S01]  /*10030*/  IMAD.WIDE R6, R17.reuse, 0x2, R54 ;  /* 0x0000000211067825 */ /* 0x040fe200078e0236 */
[----:B------:R2:W-:Y:S01]  /*10040*/  @P1 STG.E.U16 desc[UR6][R12.64], R9 ;  /* 0x000000090c001986 */ /* 0x0005e2000c101506 */
[----:B------:R-:W-:Y:S02]  /*10050*/  ISETP.GE.AND P1, PT, R8, UR9, PT ;  /* 0x0000000908007c0c */ /* 0x000fe4000bf26270 */
[C---:B------:R-:W-:Y:S02]  /*10060*/  VIADD R8, R2.reuse, 0x1f ;  /* 0x0000001f02087836 */ /* 0x040fe40000000000 */
[----:B------:R-:W-:Y:S01]  /*10070*/  VIADD R17, R17, UR4 ;  /* 0x0000000411117c36 */ /* 0x000fe20008000000 */
[----:B--2---:R-:W-:Y:S01]  /*10080*/  PRMT R13, R9, 0x7632, R13 ;  /* 0x00007632090d7816 */ /* 0x004fe2000000000d */
[----:B------:R-:W-:-:S04]  /*10090*/  VIADD R12, R2, 0x21 ;  /* 0x00000021020c7836 */ /* 0x000fc80000000000 */
        /* <DEDUP_REMOVED lines=11> */
[----:B------:R-:W-:Y:S01]  /*10150*/  PRMT R13, R10, 0x7632, R13 ;  /* 0x000076320a0d7816 */ /* 0x000fe2000000000d */
[----:B------:R-:W-:Y:S01]  /*10160*/  ULDC UR8, c[0x0][0x228] ;  /* 0x00008a0000087ab9 */ /* 0x000fe20000000800 */
[----:B------:R-:W-:Y:S01]  /*10170*/  ISETP.LT.AND P3, PT, R3, UR5, !P3 ;  /* 0x0000000503007c0c */ /* 0x000fe2000df61270 */
[C---:B---3--:R-:W-:Y:S01]  /*10180*/  IMAD.WIDE R6, R17.reuse, 0x2, R56 ;  /* 0x0000000211067825 */ /* 0x048fe200078e0238 */
[----:B------:R-:W-:Y:S01]  /*10190*/  ULDC UR5, c[0x0][0x228] ;  /* 0x00008a0000057ab9 */ /* 0x000fe20000000800 */
[----:B------:R-:W-:Y:S01]  /*101a0*/  @P6 STG.E.U16 desc[UR6][R4.64], R10 ;  /* 0x0000000a04006986 */ /* 0x000fe2000c101506 */
[----:B------:R-:W-:Y:S01]  /*101b0*/  ISETP.GE.AND P6, PT, R8, UR9, PT ;  /* 0x0000000908007c0c */ /* 0x000fe2000bfc6270 */
[----:B----4-:R-:W-:Y:S01]  /*101c0*/  VIADD R15, R17, UR4 ;  /* 0x00000004110f7c36 */ /* 0x010fe20008000000 */
[----:B------:R-:W-:Y:S01]  /*101d0*/  PRMT R14, R25, 0x7632, R14 ;  /* 0x00007632190e7816 */ /* 0x000fe2000000000e */
[----:B------:R2:W-:Y:S01]  /*101e0*/  @P5 STG.E.U16 desc[UR6][R6.64], R13 ;  /* 0x0000000d06005986 */ /* 0x0005e2000c101506 */
[----:B------:R-:W-:Y:S01]  /*101f0*/  ISETP.GE.AND P5, PT, R12, UR9, PT ;  /* 0x000000090c007c0c */ /* 0x000fe2000bfa6270 */
[----:B------:R-:W-:-:S05]  /*10200*/  IMAD.WIDE R8, R15, 0x2, R54 ;  /* 0x000000020f087825 */ /* 0x000fca00078e0236 */
[----:B------:R3:W-:Y:S01]  /*10210*/  @P4 STG.E.U16 desc[UR6][R8.64], R22 ;  /* 0x0000001608004986 */ /* 0x0007e2000c101506 */
[----:B------:R-:W-:Y:S01]  /*10220*/  ISETP.LT.AND P4, PT, R0, UR5, !P1 ;  /* 0x0000000500007c0c */ /* 0x000fe2000cf81270 */
[----:B------:R-:W-:Y:S01]  /*10230*/  ULDC UR5, c[0x0][0x228] ;  /* 0x00008a0000057ab9 */ /* 0x000fe20000000800 */
[----:B------:R-:W-:Y:S01]  /*10240*/  ISETP.LT.AND P1, PT, R3, UR8, !P1 ;  /* 0x0000000803007c0c */ /* 0x000fe2000cf21270 */
[----:B------:R-:W-:Y:S01]  /*10250*/  ULDC UR8, c[0x0][0x228] ;  /* 0x00008a0000087ab9 */ /* 0x000fe20000000800 */
[----:B--2---:R-:W-:Y:S01]  /*10260*/  IMAD.WIDE R12, R15, 0x2, R56 ;  /* 0x000000020f0c7825 */ /* 0x004fe200078e0238 */
[----:B------:R-:W-:-:S03]  /*10270*/  PRMT R5, R22, 0x7632, R5 ;  /* 0x0000763216057816 */ /* 0x000fc60000000005 */
[----:B------:R-:W-:Y:S02]  /*10280*/  VIADD R15, R15, UR4 ;  /* 0x000000040f0f7c36 */ /* 0x000fe40008000000 */
[----:B------:R2:W-:Y:S01]  /*10290*/  @P3 STG.E.U16 desc[UR6][R12.64], R5 ;  /* 0x000000050c003986 */ /* 0x0005e2000c101506 */
[----:B------:R-:W-:Y:S01]  /*102a0*/  ISETP.LT.AND P3, PT, R0, UR5, !P0 ;  /* 0x0000000500007c0c */ /* 0x000fe2000c761270 */
[----:B------:R-:W-:Y:S01]  /*102b0*/  IMAD.WIDE R6, R15, 0x2, R56 ;  /* 0x000000020f067825 */ /* 0x000fe200078e0238 */
[----:B---3--:R-:W-:Y:S01]  /*102c0*/  PRMT R9, R11, 0x7632, R9 ;  /* 0x000076320b097816 */ /* 0x008fe20000000009 */
[----:B------:R-:W-:Y:S01]  /*102d0*/  ULDC UR5, c[0x0][0x228] ;  /* 0x00008a0000057ab9 */ /* 0x000fe20000000800 */
[----:B------:R-:W-:Y:S01]  /*102e0*/  ISETP.LT.AND P0, PT, R3, UR8, !P0 ;  /* 0x0000000803007c0c */ /* 0x000fe2000c701270 */
[----:B------:R-:W-:Y:S01]  /*102f0*/  ULDC UR8, c[0x0][0x228] ;  /* 0x00008a0000087ab9 */ /* 0x000fe20000000800 */
[----:B------:R-:W-:Y:S02]  /*10300*/  VIADD R10, R2, 0x22 ;  /* 0x00000022020a7836 */ /* 0x000fe40000000000 */
        /* <DEDUP_REMOVED lines=23> */
[----:B------:R-:W4:Y:S01]  /*10480*/  LDS.128 R20, [R52] ;  /* 0x0000000034147984 */ /* 0x000f220000000c00 */
[----:B--2---:R-:W-:Y:S01]  /*10490*/  PRMT R9, R24, 0x7632, R9 ;  /* 0x0000763218097816 */ /* 0x004fe20000000009 */
[----:B---3--:R-:W-:-:S04]  /*104a0*/  IMAD.WIDE R4, R15, 0x2, R54 ;  /* 0x000000020f047825 */ /* 0x008fc800078e0236 */
[----:B------:R-:W-:Y:S01]  /*104b0*/  VIADD R15, R15, UR4 ;  /* 0x000000040f0f7c36 */ /* 0x000fe20008000000 */
[----:B------:R2:W-:Y:S01]  /*104c0*/  @P1 STG.E.U16 desc[UR6][R4.64], R24 ;  /* 0x0000001804001986 */ /* 0x0005e2000c101506 */
[----:B------:R-:W-:Y:S01]  /*104d0*/  ISETP.GE.AND P1, PT, R10, UR9, PT ;  /* 0x000000090a007c0c */ /* 0x000fe2000bf26270 */
[----:B------:R-:W-:Y:S02]  /*104e0*/  VIADD R10, R2, 0x25 ;  /* 0x00000025020a7836 */ /* 0x000fe40000000000 */
[----:B------:R3:W-:Y:S01]  /*104f0*/  @P6 STG.E.U16 desc[UR6][R6.64], R9 ;  /* 0x0000000906006986 */ /* 0x0007e2000c101506 */
[----:B------:R-:W-:Y:S01]  /*10500*/  ISETP.LT.AND P6, PT, R0, UR8, !P4 ;  /* 0x0000000800007c0c */ /* 0x000fe2000e7c1270 */
[----:B------:R-:W-:Y:S01]  /*10510*/  VIADD R13, R15, UR4 ;  /* 0x000000040f0d7c36 */ /* 0x000fe20008000000 */
[----:B------:R-:W-:Y:S01]  /*10520*/  ISETP.LT.AND P4, PT, R3, UR10, !P4 ;  /* 0x0000000a03007c0c */ /* 0x000fe2000e781270 */
[----:B------:R-:W-:Y:S01]  /*10530*/  ULDC UR8, c[0x0][0x228] ;  /* 0x00008a0000087ab9 */ /* 0x000fe20000000800 */
[----:B------:R-:W-:Y:S01]  /*10540*/  VIADD R12, R2, 0x26 ;  /* 0x00000026020c7836 */ /* 0x000fe20000000000 */
[----:B------:R-:W-:Y:S01]  /*10550*/  ULDC UR10, c[0x0][0x228] ;  /* 0x00008a00000a7ab9 */ /* 0x000fe20000000800 */
[----:B--2---:R-:W-:-:S04]  /*10560*/  IMAD.WIDE R4, R15, 0x2, R56 ;  /* 0x000000020f047825 */ /* 0x004fc800078e0238 */
[----:B---3--:R-:W-:-:S04]  /*10570*/  IMAD.WIDE R8, R15, 0x2, R54 ;  /* 0x000000020f087825 */ /* 0x008fc800078e0236 */
[C---:B------:R-:W-:Y:S01]  /*10580*/  IMAD.WIDE R6, R13.reuse, 0x2, R54 ;  /* 0x000000020d067825 */ /* 0x040fe200078e0236 */
[----:B0-----:R0:W-:Y:S01]  /*10590*/  @P0 STG.E.U16 desc[UR6][R8.64], R28 ;  /* 0x0000001c08000986 */ /* 0x0011e2000c101506 */
[----:B------:R-:W-:Y:S02]  /*105a0*/  ISETP.GE.AND P0, PT, R10, UR9, PT ;  /* 0x000000090a007c0c */ /* 0x000fe4000bf06270 */
[----:B------:R-:W-:-:S04]  /*105b0*/  IMAD.WIDE R10, R13, 0x2, R56 ;  /* 0x000000020d0a7825 */ /* 0x000fc800078e0238 */
[----:B------:R-:W-:-:S04]  /*105c0*/  VIADD R13, R13, UR4 ;  /* 0x000000040d0d7c36 */ /* 0x000fc80008000000 */
[----:B------:R-:W-:Y:S01]  /*105d0*/  VIADD R15, R13, UR4 ;  /* 0x000000040d0f7c36 */ /* 0x000fe20008000000 */
[----:B0-----:R-:W-:Y:S01]  /*105e0*/  PRMT R9, R28, 0x7632, R9 ;  /* 0x000076321c097816 */ /* 0x001fe20000000009 */
        /* <DEDUP_REMOVED lines=9> */
[----:B------:R-:W-:-:S02]  /*10680*/  ULDC UR5, c[0x0][0x228] ;  /* 0x00008a0000057ab9 */ /* 0x000fc40000000800 */
[----:B------:R-:W-:Y:S01]  /*10690*/  ISETP.LT.AND P3, PT, R3, UR5, !P3 ;  /* 0x0000000503007c0c */ /* 0x000fe2000df61270 */
[----:B0-----:R-:W-:Y:S01]  /*106a0*/  IMAD.WIDE R4, R13, 0x2, R54 ;  /* 0x000000020d047825 */ /* 0x001fe200078e0236 */
[----:B------:R-:W-:Y:S02]  /*106b0*/  ULDC UR5, c[0x0][0x228] ;  /* 0x00008a0000057ab9 */ /* 0x000fe40000000800 */
[----:B------:R-:W-:Y:S01]  /*106c0*/  ISETP.LT.AND P1, PT, R3, UR5, !P1 ;  /* 0x0000000503007c0c */ /* 0x000fe2000cf21270 */
[----:B--2---:R-:W-:Y:S01]  /*106d0*/  IMAD.WIDE R6, R13, 0x2, R56 ;  /* 0x000000020d067825 */ /* 0x004fe200078e0238 */
[----:B------:R-:W-:Y:S01]  /*106e0*/  ULDC UR5, c[0x0][0x228] ;  /* 0x00008a0000057ab9 */ /* 0x000fe20000000800 */
[----:B---3--:R-:W-:Y:S02]  /*106f0*/  PRMT R11, R29, 0x7632, R11 ;  /* 0x000076321d0b7816 */ /* 0x008fe4000000000b */
[----:B------:R-:W-:Y:S01]  /*10700*/  VIADD R10, R2, 0x28 ;  /* 0x00000028020a7836 */ /* 0x000fe20000000000 */
[----:B------:R0:W-:Y:S01]  /*10710*/  @P4 STG.E.U16 desc[UR6][R4.64], R29 ;  /* 0x0000001d04004986 */ /* 0x0001e2000c101506 */
[----:B------:R-:W-:Y:S01]  /*10720*/  ISETP.GE.AND P4, PT, R8, UR9, PT ;  /* 0x0000000908007c0c */ /* 0x000fe2000bf86270 */
[----:B------:R-:W-:Y:S01]  /*10730*/  IMAD.WIDE R8, R15, 0x2, R54 ;  /* 0x000000020f087825 */ /* 0x000fe200078e0236 */
[----:B-1----:R-:W-:Y:S01]  /*10740*/  PRMT R14, R36, 0x7632, R14 ;  /* 0x00007632240e7816 */ /* 0x002fe2000000000e */
[----:B------:R1:W-:Y:S01]  /*10750*/  @P3 STG.E.U16 desc[UR6][R6.64], R11 ;  /* 0x0000000b06003986 */ /* 0x0003e2000c101506 */
[----:B------:R-:W-:Y:S01]  /*10760*/  ISETP.GE.AND P3, PT, R10, UR9, PT ;  /* 0x000000090a007c0c */ /* 0x000fe2000bf66270 */
[----:B------:R-:W-:-:S02]  /*10770*/  VIADD R13, R2, 0x2a ;  /* 0x0000002a020d7836 */ /* 0x000fc40000000000 */
[----:B------:R2:W-:Y:S01]  /*10780*/  @P6 STG.E.U16 desc[UR6][R8.64], R26 ;  /* 0x0000001a08006986 */ /* 0x0005e2000c101506 */
[----:B------:R-:W-:Y:S01]  /*10790*/  ISETP.LT.AND P6, PT, R0, UR5, !P0 ;  /* 0x0000000500007c0c */ /* 0x000fe2000c7c1270 */
[----:B------:R-:W-:Y:S01]  /*107a0*/  ULDC UR5, c[0x0][0x228] ;  /* 0x00008a0000057ab9 */ /* 0x000fe20000000800 */
[----:B------:R-:W-:Y:S01]  /*107b0*/  ISETP.LT.AND P0, PT, R3, UR8, !P0 ;  /* 0x0000000803007c0c */ /* 0x000fe2000c701270 */
[----:B------:R-:W-:Y:S01]  /*107c0*/  ULDC UR8, c[0x0][0x228] ;  /* 0x00008a0000087ab9 */ /* 0x000fe20000000800 */
[----:B0-----:R-:W-:Y:S01]  /*107d0*/  PRMT R5, R26, 0x7632, R5 ;  /* 0x000076321a057816 */ /* 0x001fe20000000005 */
[----:B-1----:R-:W-:-:S04]  /*107e0*/  IMAD.WIDE R10, R15, 0x2, R56 ;  /* 0x000000020f0a7825 */ /* 0x002fc800078e0238 */
[----:B------:R-:W-:Y:S01]  /*107f0*/  VIADD R15, R15, UR4 ;  /* 0x000000040f0f7c36 */ /* 0x000fe20008000000 */
[----:B------:R0:W-:Y:S01]  /*10800*/  @P1 STG.E.U16 desc[UR6][R10.64], R5 ;  /* 0x000000050a001986 */ /* 0x0001e2000c101506 */
[----:B------:R-:W-:Y:S01]  /*10810*/  ISETP.LT.AND P1, PT, R0, UR5, !P5 ;  /* 0x0000000500007c0c */ /* 0x000fe2000ef21270 */
[----:B------:R-:W-:Y:S01]  /*10820*/  ULDC UR5, c[0x0][0x228] ;  /* 0x00008a0000057ab9 */ /* 0x000fe20000000800 */
[----:B------:R-:W-:Y:S01]  /*10830*/  IMAD.WIDE R6, R15, 0x2, R56 ;  /* 0x000000020f067825 */ /* 0x000fe200078e0238 */
[----:B--2---:R-:W-:Y:S02]  /*10840*/  PRMT R9, R30, 0x7632, R9 ;  /* 0x000076321e097816 */ /* 0x004fe40000000009 */
[----:B------:R-:W-:Y:S01]  /*10850*/  ISETP.LT.AND P5, PT, R3, UR8, !P5 ;  /* 0x0000000803007c0c */ /* 0x000fe2000efa1270 */
[----:B------:R-:W-:Y:S01]  /*10860*/  ULDC UR8, c[0x0][0x228] ;  /* 0x00008a0000087ab9 */ /* 0x000fe20000000800 */
[----:B0-----:R-:W-:-:S04]  /*10870*/  IMAD.WIDE R4, R15, 0x2, R54 ;  /* 0x000000020f047825 */ /* 0x001fc800078e0236 */
        /* <DEDUP_REMOVED lines=10> */
[----:B0-----:R-:W-:Y:S01]  /*10920*/  PRMT R5, R27, 0x7632, R5 ;  /* 0x000076321b057816 */ /* 0x001fe20000000005 */
[----:B-1----:R-:W-:-:S04]  /*10930*/  IMAD.WIDE R8, R15, 0x2, R54 ;  /* 0x000000020f087825 */ /* 0x002fc800078e0236 */
        /* <DEDUP_REMOVED lines=9> */
[----:B0-----:R-:W-:Y:S01]  /*109d0*/  PRMT R9, R31, 0x7632, R9 ;  /* 0x000076321f097816 */ /* 0x001fe20000000009 */
[----:B-1----:R-:W-:-:S04]  /*109e0*/  IMAD.WIDE R4, R15, 0x2, R54 ;  /* 0x000000020f047825 */ /* 0x002fc800078e0236 */
[----:B------:R-:W-:Y:S01]  /*109f0*/  VIADD R15, R15, UR4 ;  /* 0x000000040f0f7c36 */ /* 0x000fe20008000000 */
[----:B------:R0:W-:Y:S01]  /*10a00*/  @P0 STG.E.U16 desc[UR6][R4.64], R31 ;  /* 0x0000001f04000986 */ /* 0x0001e2000c101506 */
[----:B------:R-:W-:Y:S01]  /*10a10*/  VIADD R10, R2, 0x2c ;  /* 0x0000002c020a7836 */ /* 0x000fe20000000000 */
[----:B------:R-:W-:Y:S01]  /*10a20*/  ISETP.GE.AND P0, PT, R12, UR9, PT ;  /* 0x000000090c007c0c */ /* 0x000fe2000bf06270 */
[----:B------:R-:W-:Y:S01]  /*10a30*/  VIADD R13, R15, UR4 ;  /* 0x000000040f0d7c36 */ /* 0x000fe20008000000 */
[----:B------:R1:W-:Y:S01]  /*10a40*/  @P4 STG.E.U16 desc[UR6][R6.64], R9 ;  /* 0x0000000906004986 */ /* 0x0003e2000c101506 */
[----:B------:R-:W-:Y:S01]  /*10a50*/  ISETP.LT.AND P4, PT, R0, UR8, !P6 ;  /* 0x0000000800007c0c */ /* 0x000fe2000f781270 */
[----:B------:R-:W-:Y:S01]  /*10a60*/  ULDC UR8, c[0x0][0x228] ;  /* 0x00008a0000087ab9 */ /* 0x000fe20000000800 */
[----:B------:R-:W-:Y:S01]  /*10a70*/  ISETP.LT.AND P6, PT, R3, UR10, !P6 ;  /* 0x0000000a03007c0c */ /* 0x000fe2000f7c1270 */
[----:B------:R-:W-:Y:S01]  /*10a80*/  VIADD R12, R2, 0x2d ;  /* 0x0000002d020c7836 */ /* 0x000fe20000000000 */
[----:B------:R-:W-:Y:S01]  /*10a90*/  ULDC UR10, c[0x0][0x228] ;  /* 0x00008a00000a7ab9 */ /* 0x000fe20000000800 */
[----:B0-----:R-:W-:-:S04]  /*10aa0*/  IMAD.WIDE R4, R15, 0x2, R56 ;  /* 0x000000020f047825 */ /* 0x001fc800078e0238 */
[----:B-1----:R-:W-:-:S04]  /*10ab0*/  IMAD.WIDE R8, R15, 0x2, R54 ;  /* 0x000000020f087825 */ /* 0x002fc800078e0236 */
[C---:B------:R-:W-:Y:S01]  /*10ac0*/  IMAD.WIDE R6, R13.reuse, 0x2, R54 ;  /* 0x000000020d067825 */ /* 0x040fe200078e0236 */
[----:B------:R0:W-:Y:S01]  /*10ad0*/  @P5 STG.E.U16 desc[UR6][R8.64], R32 ;  /* 0x0000002008005986 */ /* 0x0001e2000c101506 */
        /* <DEDUP_REMOVED lines=16> */
[----:B0-----:R-:W-:Y:S01]  /*10be0*/  IMAD.WIDE R4, R13, 0x2, R54 ;  /* 0x000000020d047825 */ /* 0x001fe200078e0236 */
[----:B------:R-:W-:Y:S01]  /*10bf0*/  ISETP.LT.AND P0, PT, R3, UR5, !P0 ;  /* 0x0000000503007c0c */ /* 0x000fe2000c701270 */
[----:B------:R-:W-:Y:S01]  /*10c00*/  ULDC UR5, c[0x0][0x228] ;  /* 0x00008a0000057ab9 */ /* 0x000fe20000000800 */
[----:B------:R-:W-:Y:S01]  /*10c10*/  ULDC UR8, c[0x0][0x228] ;  /* 0x00008a0000087ab9 */ /* 0x000fe20000000800 */
[----:B-1----:R-:W-:-:S02]  /*10c20*/  IMAD.WIDE R6, R13, 0x2, R56 ;  /* 0x000000020d067825 */ /* 0x002fc400078e0238 */
[----:B------:R0:W-:Y:S01]  /*10c30*/  @P4 STG.E.U16 desc[UR6][R4.64], R33 ;  /* 0x0000002104004986 */ /* 0x0001e2000c101506 */
[----:B------:R-:W-:Y:S01]  /*10c40*/  ISETP.GE.AND P4, PT, R8, UR9, PT ;  /* 0x0000000908007c0c */ /* 0x000fe2000bf86270 */
[----:B------:R-:W-:Y:S01]  /*10c50*/  IMAD.WIDE R8, R15, 0x2, R54 ;  /* 0x000000020f087825 */ /* 0x000fe200078e0236 */
[----:B--2---:R-:W-:Y:S02]  /*10c60*/  PRMT R11, R33, 0x7632, R11 ;  /* 0x00007632210b7816 */ /* 0x004fe4000000000b */
[----:B------:R-:W-:Y:S01]  /*10c70*/  PRMT R14, R40, 0x7632, R14 ;  /* 0x00007632280e7816 */ /* 0x000fe2000000000e */
[C---:B------:R-:W-:Y:S02]  /*10c80*/  VIADD R10, R2.reuse, 0x2f ;  /* 0x0000002f020a7836 */ /* 0x040fe40000000000 */
[----:B------:R1:W-:Y:S01]  /*10c90*/  @P1 STG.E.U16 desc[UR6][R6.64], R11 ;  /* 0x0000000b06001986 */ /* 0x0003e2000c101506 */
[----:B------:R-:W-:Y:S02]  /*10ca0*/  VIADD R13, R2, 0x31 ;  /* 0x00000031020d7836 */ /* 0x000fe40000000000 */
[----:B------:R-:W-:Y:S01]  /*10cb0*/  ISETP.GE.AND P1, PT, R10, UR9, PT ;  /* 0x000000090a007c0c */ /* 0x000fe2000bf26270 */
        /* <DEDUP_REMOVED lines=80> */
[----:B------:R-:W-:Y:S02]  /*111c0*/  VIADD R10, R2, 0x36 ;  /* 0x00000036020a7836 */ /* 0x000fe40000000000 */
[----:B------:R1:W-:Y:S03]  /*111d0*/  @P0 STG.E.U16 desc[UR6][R6.64], R11 ;  /* 0x0000000b06000986 */ /* 0x0003e6000c101506 */
[----:B------:R-:W-:Y:S01]  /*111e0*/  ISETP.GE.AND P0, PT, R10, UR9, PT ;  /* 0x000000090a007c0c */ /* 0x000fe2000bf06270 */
[----:B------:R2:W-:Y:S01]  /*111f0*/  @P6 STG.E.U16 desc[UR6][R8.64], R41 ;  /* 0x0000002908006986 */ /* 0x0005e2000c101506 */
[----:B------:R-:W-:Y:S01]  /*11200*/  ISETP.LT.AND P6, PT, R0, UR5, !P3 ;  /* 0x0000000500007c0c */ /* 0x000fe2000dfc1270 */
[----:B------:R-:W-:Y:S01]  /*11210*/  ULDC UR5, c[0x0][0x228] ;  /* 0x00008a0000057ab9 */ /* 0x000fe20000000800 */
[----:B0-----:R-:W-:-:S02]  /*11220*/  PRMT R5, R41, 0x7632, R5 ;  /* 0x0000763229057816 */ /* 0x001fc40000000005 */
[----:B------:R-:W-:Y:S01]  /*11230*/  ISETP.LT.AND P3, PT, R3, UR8, !P3 ;  /* 0x0000000803007c0c */ /* 0x000fe2000df61270 */
[----:B------:R-:W-:Y:S01]  /*11240*/  ULDC UR8, c[0x0][0x228] ;  /* 0x00008a0000087ab9 */ /* 0x000fe20000000800 */
[----:B-1----:R-:W-:-:S04]  /*11250*/  IMAD.WIDE R10, R15, 0x2, R56 ;  /* 0x000000020f0a7825 */ /* 0x002fc800078e0238 */
[----:B------:R-:W-:Y:S01]  /*11260*/  VIADD R15, R15, UR4 ;  /* 0x000000040f0f7c36 */ /* 0x000fe20008000000 */
[----:B------:R0:W-:Y:S01]  /*11270*/  @P5 STG.E.U16 desc[UR6][R10.64], R5 ;  /* 0x000000050a005986 */ /* 0x0001e2000c101506 */
[----:B------:R-:W-:Y:S01]  /*11280*/  ISETP.LT.AND P5, PT, R0, UR5, !P1 ;  /* 0x0000000500007c0c */ /* 0x000fe2000cfa1270 */
[----:B------:R-:W-:Y:S01]  /*11290*/  ULDC UR5, c[0x0][0x228] ;  /* 0x00008a0000057ab9 */ /* 0x000fe20000000800 */
[----:B------:R-:W-:Y:S01]  /*112a0*/  ISETP.LT.AND P1, PT, R3, UR8, !P1 ;  /* 0x0000000803007c0c */ /* 0x000fe2000cf21270 */
[----:B------:R-:W-:Y:S01]  /*112b0*/  IMAD.WIDE R6, R15, 0x2, R56 ;  /* 0x000000020f067825 */ /* 0x000fe200078e0238 */
[----:B--2---:R-:W-:Y:S01]  /*112c0*/  PRMT R9, R45, 0x7632, R9 ;  /* 0x000076322d097816 */ /* 0x004fe20000000009 */
[----:B------:R-:W-:Y:S02]  /*112d0*/  ULDC UR8, c[0x0][0x228] ;  /* 0x00008a0000087ab9 */ /* 0x000fe40000000800 */
[----:B0-----:R-:W-:-:S04]  /*112e0*/  IMAD.WIDE R4, R15, 0x2, R54 ;  /* 0x000000020f047825 */ /* 0x001fc800078e0236 */
[----:B------:R-:W-:Y:S01]  /*112f0*/  VIADD R15, R15, UR4 ;  /* 0x000000040f0f7c36 */ /* 0x000fe20008000000 */
[----:B------:R0:W-:Y:S01]  /*11300*/  @P6 STG.E.U16 desc[UR6][R4.64], R45 ;  /* 0x0000002d04006986 */ /* 0x0001e2000c101506 */
[----:B------:R-:W-:Y:S01]  /*11310*/  ISETP.GE.AND P6, PT, R12, UR9, PT ;  /* 0x000000090c007c0c */ /* 0x000fe2000bfc6270 */
[----:B------:R-:W-:Y:S02]  /*11320*/  VIADD R12, R2, 0x38 ;  /* 0x00000038020c7836 */ /* 0x000fe40000000000 */
[----:B------:R1:W-:Y:S01]  /*11330*/  @P3 STG.E.U16 desc[UR6][R6.64], R9 ;  /* 0x0000000906003986 */ /* 0x0003e2000c101506 */
[----:B------:R-:W-:Y:S01]  /*11340*/  IMAD.WIDE R10, R15, 0x2, R56 ;  /* 0x000000020f0a7825 */ /* 0x000fe200078e0238 */
        /* <DEDUP_REMOVED lines=14> */
[----:B------:R-:W-:Y:S01]  /*11430*/  IMAD.WIDE R6, R15, 0x2, R56 ;  /* 0x000000020f067825 */ /* 0x000fe200078e0238 */
[----:B------:R-:W-:Y:S01]  /*11440*/  ULDC UR8, c[0x0][0x228] ;  /* 0x00008a0000087ab9 */ /* 0x000fe20000000800 */
[----:B------:R-:W-:-:S02]  /*11450*/  ULDC UR10, c[0x0][0x228] ;  /* 0x00008a00000a7ab9 */ /* 0x000fc40000000800 */
[----:B0-----:R-:W-:-:S04]  /*11460*/  IMAD.WIDE R8, R13, 0x2, R54 ;  /* 0x000000020d087825 */ /* 0x001fc800078e0236 */
[----:B-1----:R-:W-:-:S04]  /*11470*/  IMAD.WIDE R4, R15, 0x2, R54 ;  /* 0x000000020f047825 */ /* 0x002fc800078e0236 */
[C---:B------:R-:W-:Y:S01]  /*11480*/  IMAD.WIDE R10, R13.reuse, 0x2, R56 ;  /* 0x000000020d0a7825 */ /* 0x040fe200078e0238 */
[----:B------:R0:W-:Y:S01]  /*11490*/  @P3 STG.E.U16 desc[UR6][R4.64], R46 ;  /* 0x0000002e04003986 */ /* 0x0001e2000c101506 */
[----:B------:R-:W-:Y:S02]  /*114a0*/  ISETP.GE.AND P3, PT, R12, UR9, PT ;  /* 0x000000090c007c0c */ /* 0x000fe4000bf66270 */
[----:B------:R-:W-:Y:S01]  /*114b0*/  VIADD R13, R13, UR4 ;  /* 0x000000040d0d7c36 */ /* 0x000fe20008000000 */
[----:B------:R1:W-:Y:S01]  /*114c0*/  @P4 STG.E.U16 desc[UR6][R6.64], R14 ;  /* 0x0000000e06004986 */ /* 0x0003e2000c101506 */
[C---:B------:R-:W-:Y:S01]  /*114d0*/  ISETP.LT.AND P4, PT, R0.reuse, UR10, !P5 ;  /* 0x0000000a00007c0c */ /* 0x040fe2000ef81270 */
[----:B------:R-:W-:Y:S01]  /*114e0*/  ULDC UR10, c[0x0][0x228] ;  /* 0x00008a00000a7ab9 */ /* 0x000fe20000000800 */
[----:B------:R-:W-:Y:S01]  /*114f0*/  VIADD R15, R13, UR4 ;  /* 0x000000040d0f7c36 */ /* 0x000fe20008000000 */
[----:B------:R2:W-:Y:S01]  /*11500*/  @P1 STG.E.U16 desc[UR6][R8.64], R43 ;  /* 0x0000002b08001986 */ /* 0x0005e2000c101506 */
[----:B------:R-:W-:Y:S01]  /*11510*/  ISETP.LT.AND P1, PT, R0, UR5, !P6 ;  /* 0x0000000500007c0c */ /* 0x000fe2000f721270 */
[----:B------:R-:W-:Y:S01]  /*11520*/  ULDC UR5, c[0x0][0x228] ;  /* 0x00008a0000057ab9 */ /* 0x000fe20000000800 */
[----:B------:R-:W-:Y:S01]  /*11530*/  ISETP.LT.AND P6, PT, R3, UR8, !P6 ;  /* 0x0000000803007c0c */ /* 0x000fe2000f7c1270 */
[----:B0-----:R-:W-:Y:S01]  /*11540*/  VIADD R4, R2, 0x3a ;  /* 0x0000003a02047836 */ /* 0x001fe20000000000 */
[----:B------:R-:W-:Y:S01]  /*11550*/  PRMT R5, R43, 0x7632, R5 ;  /* 0x000076322b057816 */ /* 0x000fe20000000005 */
[----:B------:R-:W-:Y:S01]  /*11560*/  ULDC UR8, c[0x0][0x228] ;  /* 0x00008a0000087ab9 */ /* 0x000fe20000000800 */
[----:B------:R-:W-:Y:S01]  /*11570*/  ISETP.LT.AND P5, PT, R3, UR5, !P5 ;  /* 0x0000000503007c0c */ /* 0x000fe2000efa1270 */
[----:B-1----:R-:W-:Y:S01]  /*11580*/  IMAD.WIDE R6, R13, 0x2, R56 ;  /* 0x000000020d067825 */ /* 0x002fe200078e0238 */
[----:B------:R-:W-:Y:S01]  /*11590*/  ULDC UR5, c[0x0][0x228] ;  /* 0x00008a0000057ab9 */ /* 0x000fe20000000800 */
[----:B------:R0:W-:Y:S01]  /*115a0*/  @P0 STG.E.U16 desc[UR6][R10.64], R5 ;  /* 0x000000050a000986 */ /* 0x0001e2000c101506 */
[----:B------:R-:W-:Y:S01]  /*115b0*/  ISETP.GE.AND P0, PT, R4, UR9, PT ;  /* 0x0000000904007c0c */ /* 0x000fe2000bf06270 */
[----:B--2---:R-:W-:Y:S01]  /*115c0*/  IMAD.WIDE R8, R15, 0x2, R54 ;  /* 0x000000020f087825 */ /* 0x004fe200078e0236 */
[----:B----4-:R-:W-:-:S03]  /*115d0*/  PRMT R14, R20, 0x7632, R14 ;  /* 0x00007632140e7816 */ /* 0x010fc6000000000e */
[----:B------:R-:W-:Y:S02]  /*115e0*/  VIADD R12, R2, 0x3d ;  /* 0x0000003d020c7836 */ /* 0x000fe40000000000 */
[----:B0-----:R-:W-:Y:S01]  /*115f0*/  IMAD.WIDE R4, R13, 0x2, R54 ;  /* 0x000000020d047825 */ /* 0x001fe200078e0236 */
[----:B------:R-:W-:-:S03]  /*11600*/  PRMT R11, R47, 0x7632, R11 ;  /* 0x000076322f0b7816 */ /* 0x000fc6000000000b */
[C---:B------:R-:W-:Y:S01]  /*11610*/  VIADD R10, R2.reuse, 0x3b ;  /* 0x0000003b020a7836 */ /* 0x040fe20000000000 */
[----:B------:R0:W-:Y:S01]  /*11620*/  @P1 STG.E.U16 desc[UR6][R4.64], R47 ;  /* 0x0000002f04001986 */ /* 0x0001e2000c101506 */
[C---:B------:R-:W-:Y:S02]  /*11630*/  VIADD R13, R2.reuse, 0x3c ;  /* 0x0000003c020d7836 */ /* 0x040fe40000000000 */
[----:B------:R-:W-:Y:S01]  /*11640*/  VIADD R2, R2, 0x3e ;  /* 0x0000003e02027836 */ /* 0x000fe20000000000 */
[----:B------:R1:W-:Y:S01]  /*11650*/  @P6 STG.E.U16 desc[UR6][R6.64], R11 ;  /* 0x0000000b06006986 */ /* 0x0003e2000c101506 */
[----:B------:R-:W-:Y:S02]  /*11660*/  ISETP.GE.AND P1, PT, R10, UR9, PT ;  /* 0x000000090a007c0c */ /* 0x000fe4000bf26270 */
[C---:B------:R-:W-:Y:S01]  /*11670*/  ISETP.LT.AND P6, PT, R0.reuse, UR10, !P0 ;  /* 0x0000000a00007c0c */ /* 0x040fe2000c7c1270 */
[----:B------:R2:W-:Y:S01]  /*11680*/  @P4 STG.E.U16 desc[UR6][R8.64], R48 ;  /* 0x0000003008004986 */ /* 0x0005e2000c101506 */
[----:B------:R-:W-:Y:S01]  /*11690*/  ISETP.LT.AND P4, PT, R0, UR5, !P3 ;  /* 0x0000000500007c0c */ /* 0x000fe2000df81270 */
[----:B------:R-:W-:Y:S01]  /*116a0*/  ULDC UR5, c[0x0][0x228] ;  /* 0x00008a0000057ab9 */ /* 0x000fe20000000800 */
[C---:B------:R-:W-:Y:S01]  /*116b0*/  ISETP.LT.AND P3, PT, R3.reuse, UR8, !P3 ;  /* 0x0000000803007c0c */ /* 0x040fe2000df61270 */
[----:B------:R-:W-:Y:S01]  /*116c0*/  ULDC UR8, c[0x0][0x228] ;  /* 0x00008a0000087ab9 */ /* 0x000fe20000000800 */
[----:B0-----:R-:W-:Y:S01]  /*116d0*/  PRMT R5, R48, 0x7632, R5 ;  /* 0x0000763230057816 */ /* 0x001fe20000000005 */
[----:B------:R-:W-:Y:S01]  /*116e0*/  ULDC UR10, c[0x0][0x228] ;  /* 0x00008a00000a7ab9 */ /* 0x000fe20000000800 */
[----:B------:R-:W-:Y:S01]  /*116f0*/  ISETP.LT.AND P0, PT, R3, UR5, !P0 ;  /* 0x0000000503007c0c */ /* 0x000fe2000c701270 */
[----:B-1----:R-:W-:Y:S01]  /*11700*/  IMAD.WIDE R10, R15, 0x2, R56 ;  /* 0x000000020f0a7825 */ /* 0x002fe200078e0238 */
[----:B------:R-:W-:-:S03]  /*11710*/  ULDC UR5, c[0x0][0x228] ;  /* 0x00008a0000057ab9 */ /* 0x000fc60000000800 */
[----:B------:R-:W-:Y:S01]  /*11720*/  VIADD R15, R15, UR4 ;  /* 0x000000040f0f7c36 */ /* 0x000fe20008000000 */
[----:B------:R0:W-:Y:S01]  /*11730*/  @P5 STG.E.U16 desc[UR6][R10.64], R5 ;  /* 0x000000050a005986 */ /* 0x0001e2000c101506 */
[----:B------:R-:W-:Y:S02]  /*11740*/  ISETP.GE.AND P5, PT, R13, UR9, PT ;  /* 0x000000090d007c0c */ /* 0x000fe4000bfa6270 */
[C---:B------:R-:W-:Y:S02]  /*11750*/  VIADD R17, R15.reuse, UR4 ;  /* 0x000000040f117c36 */ /* 0x040fe40008000000 */
[----:B------:R-:W-:-:S04]  /*11760*/  IMAD.WIDE R6, R15, 0x2, R56 ;  /* 0x000000020f067825 */ /* 0x000fc800078e0238 */
[----:B--2---:R-:W-:-:S04]  /*11770*/  IMAD.WIDE R8, R17, 0x2, R54 ;  /* 0x0000000211087825 */ /* 0x004fc800078e0236 */
[----:B0-----:R-:W-:-:S04]  /*11780*/  IMAD.WIDE R4, R15, 0x2, R54 ;  /* 0x000000020f047825 */ /* 0x001fc800078e0236 */
[----:B------:R-:W-:Y:S01]  /*11790*/  VIADD R11, R17, UR4 ;  /* 0x00000004110b7c36 */ /* 0x000fe20008000000 */
[----:B------:R0:W-:Y:S01]  /*117a0*/  @P4 STG.E.U16 desc[UR6][R4.64], R20 ;  /* 0x0000001404004986 */ /* 0x0001e2000c101506 */
[----:B------:R-:W-:Y:S02]  /*117b0*/  ISETP.GE.AND P4, PT, R12, UR9, PT ;  /* 0x000000090c007c0c */ /* 0x000fe4000bf86270 */
[----:B------:R-:W-:Y:S01]  /*117c0*/  VIADD R13, R11, UR4 ;  /* 0x000000040b0d7c36 */ /* 0x000fe20008000000 */
[----:B------:R1:W-:Y:S01]  /*117d0*/  @P3 STG.E.U16 desc[UR6][R6.64], R14 ;  /* 0x0000000e06003986 */ /* 0x0003e2000c101506 */
[C---:B------:R-:W-:Y:S01]  /*117e0*/  ISETP.LT.AND P3, PT, R0.reuse, UR8, !P1 ;  /* 0x0000000800007c0c */ /* 0x040fe2000cf61270 */
[----:B------:R-:W-:Y:S01]  /*117f0*/  ULDC UR8, c[0x0][0x228] ;  /* 0x00008a0000087ab9 */ /* 0x000fe20000000800 */
[----:B------:R-:W-:Y:S01]  /*11800*/  ISETP.LT.AND P1, PT, R3, UR10, !P1 ;  /* 0x0000000a03007c0c */ /* 0x000fe2000cf21270 */
[----:B------:R2:W-:Y:S01]  /*11810*/  @P6 STG.E.U16 desc[UR6][R8.64], R49 ;  /* 0x0000003108006986 */ /* 0x0005e2000c101506 */
[----:B------:R-:W-:Y:S01]  /*11820*/  ISETP.LT.AND P6, PT, R0, UR11, !P5 ;  /* 0x0000000b00007c0c */ /* 0x000fe2000efc1270 */
[----:B------:R-:W-:Y:S01]  /*11830*/  ULDC UR10, c[0x0][0x228] ;  /* 0x00008a00000a7ab9 */ /* 0x000fe20000000800 */
[----:B------:R-:W-:Y:S01]  /*11840*/  PRMT R12, R49, 0x7632, R12 ;  /* 0x00007632310c7816 */ /* 0x000fe2000000000c */
[----:B0-----:R-:W-:-:S04]  /*11850*/  IMAD.WIDE R4, R17, 0x2, R56 ;  /* 0x0000000211047825 */ /* 0x001fc800078e0238 */
[----:B-1----:R-:W-:Y:S01]  /*11860*/  IMAD.WIDE R6, R11, 0x2, R54 ;  /* 0x000000020b067825 */ /* 0x002fe200078e0236 */
[----:B------:R-:W-:Y:S01]  /*11870*/  PRMT R14, R21, 0x7632, R14 ;  /* 0x00007632150e7816 */ /* 0x000fe2000000000e */
[----:B------:R-:W-:Y:S01]  /*11880*/  @P0 STG.E.U16 desc[UR6][R4.64], R12 ;  /* 0x0000000c04000986 */ /* 0x000fe2000c101506 */
[----:B------:R-:W-:Y:S01]  /*11890*/  ISETP.GE.AND P0, PT, R2, UR9, PT ;  /* 0x0000000902007c0c */ /* 0x000fe2000bf06270 */
[----:B--2---:R-:W-:Y:S01]  /*118a0*/  IMAD.WIDE R8, R11, 0x2, R56 ;  /* 0x000000020b087825 */ /* 0x004fe200078e0238 */
[----:B------:R-:W-:Y:S01]  /*118b0*/  ULDC UR9, c[0x0][0x228] ;  /* 0x00008a0000097ab9 */ /* 0x000fe20000000800 */
[----:B------:R0:W-:Y:S01]  /*118c0*/  @P3 STG.E.U16 desc[UR6][R6.64], R21 ;  /* 0x0000001506003986 */ /* 0x0001e2000c101506 */
[C---:B------:R-:W-:Y:S01]  /*118d0*/  ISETP.LT.AND P3, PT, R0.reuse, UR8, !P0 ;  /* 0x0000000800007c0c */ /* 0x040fe2000c761270 */
[----:B------:R-:W-:Y:S01]  /*118e0*/  IMAD.WIDE R10, R13, 0x2, R54 ;  /* 0x000000020d0a7825 */ /* 0x000fe200078e0236 */
[----:B------:R-:W-:Y:S01]  /*118f0*/  ULDC UR8, c[0x0][0x228] ;  /* 0x00008a0000087ab9 */ /* 0x000fe20000000800 */
[----:B------:R-:W-:Y:S01]  /*11900*/  @P1 STG.E.U16 desc[UR6][R8.64], R14 ;  /* 0x0000000e08001986 */ /* 0x000fe2000c101506 */
[C---:B------:R-:W-:Y:S01]  /*11910*/  ISETP.LT.AND P1, PT, R0.reuse, UR9, !P2 ;  /* 0x0000000900007c0c */ /* 0x040fe2000d721270 */
[----:B------:R-:W-:Y:S01]  /*11920*/  ULDC UR9, c[0x0][0x228] ;  /* 0x00008a0000097ab9 */ /* 0x000fe20000000800 */
[C---:B------:R-:W-:Y:S01]  /*11930*/  ISETP.LT.AND P2, PT, R3.reuse, UR10, !P2 ;  /* 0x0000000a03007c0c */ /* 0x040fe2000d741270 */
[----:B------:R1:W-:Y:S01]  /*11940*/  @P6 STG.E.U16 desc[UR6][R10.64], R50 ;  /* 0x000000320a006986 */ /* 0x0003e2000c101506 */
[----:B------:R-:W-:Y:S01]  /*11950*/  ISETP.LT.AND P6, PT, R0, UR5, !P4 ;  /* 0x0000000500007c0c */ /* 0x000fe2000e7c1270 */
[----:B------:R-:W-:Y:S01]  /*11960*/  ULDC UR5, c[0x0][0x228] ;  /* 0x00008a0000057ab9 */ /* 0x000fe20000000800 */
[----:B------:R-:W-:Y:S01]  /*11970*/  ISETP.LT.AND P4, PT, R3, UR8, !P4 ;  /* 0x0000000803007c0c */ /* 0x000fe2000e781270 */
[----:B0-----:R-:W-:Y:S01]  /*11980*/  VIADD R7, R13, UR4 ;  /* 0x000000040d077c36 */ /* 0x001fe20008000000 */
[----:B------:R-:W-:-:S02]  /*11990*/  ISETP.LT.AND P5, PT, R3, UR5, !P5 ;  /* 0x0000000503007c0c */ /* 0x000fc4000efa1270 */
[----:B------:R-:W-:Y:S01]  /*119a0*/  ISETP.LT.AND P0, PT, R3, UR9, !P0 ;  /* 0x0000000903007c0c */ /* 0x000fe2000c701270 */
[----:B------:R-:W-:Y:S01]  /*119b0*/  IMAD.WIDE R2, R13, 0x2, R56 ;  /* 0x000000020d027825 */ /* 0x000fe200078e0238 */
[----:B------:R-:W-:Y:S02]  /*119c0*/  PRMT R0, R22, 0x7632, R0 ;  /* 0x0000763216007816 */ /* 0x000fe40000000000 */
[----:B------:R-:W-:Y:S01]  /*119d0*/  PRMT R12, R51, 0x7632, R12 ;  /* 0x00007632330c7816 */ /* 0x000fe2000000000c */
[C---:B-1----:R-:W-:Y:S01]  /*119e0*/  VIADD R11, R7.reuse, UR4 ;  /* 0x00000004070b7c36 */ /* 0x042fe20008000000 */
[----:B------:R-:W-:Y:S01]  /*119f0*/  PRMT R50, R50, 0x7632, R50 ;  /* 0x0000763232327816 */ /* 0x000fe20000000032 */
[----:B------:R-:W-:-:S04]  /*11a00*/  IMAD.WIDE R4, R7, 0x2, R54 ;  /* 0x0000000207047825 */ /* 0x000fc800078e0236 */
[----:B------:R-:W-:Y:S01]  /*11a10*/  VIADD R13, R11, UR4 ;  /* 0x000000040b0d7c36 */ /* 0x000fe20008000000 */
[----:B------:R0:W-:Y:S01]  /*11a20*/  @P5 STG.E.U16 desc[UR6][R2.64], R50 ;  /* 0x0000003202005986 */ /* 0x0001e2000c101506 */
[----:B------:R-:W-:-:S03]  /*11a30*/  IMAD.WIDE R6, R7, 0x2, R56 ;  /* 0x0000000207067825 */ /* 0x000fc600078e0238 */
        /* <DEDUP_REMOVED lines=9> */
[----:B------:R-:W-:Y:S05]  /*11ad0*/  @!P2 EXIT ;  /* 0x000000000000a94d */ /* 0x000fea0003800000 */
[----:B------:R-:W-:-:S05]  /*11ae0*/  PRMT R28, R23, 0x7632, R28 ;  /* 0x00007632171c7816 */ /* 0x000fca000000001c */
[----:B------:R-:W-:Y:S01]  /*11af0*/  STG.E.U16 desc[UR6][R56.64], R28 ;  /* 0x0000001c38007986 */ /* 0x000fe2000c101506 */
[----:B------:R-:W-:Y:S05]  /*11b00*/  EXIT ;  /* 0x000000000000794d */ /* 0x000fea0003800000 */
.L_x_2:
[----:B------:R-:W-:-:S00]  /*11b10*/  BRA `(.L_x_2) ;  /* 0xfffffffc00fc7947 */ /* 0x000fc0000383ffff */
[----:B------:R-:W-:-:S00]  /*11b20*/  NOP ;  /* 0x0000000000007918 */ /* 0x000fc00000000000 */
        /* <DEDUP_REMOVED lines=13> */
.L_x_3:


//--------------------- .nv.shared.matmul_kernel  --------------------------
	.section	.nv.shared.matmul_kernel,"aw",@nobits
	.sectionflags	@""
	.align	16
	.zero		1024


//--------------------- .nv.shared.reserved.0     --------------------------
	.section	.nv.shared.reserved.0,"aw",@nobits
	.weak		__nv_reservedSMEM_offset_0_alias
	.size		__nv_reservedSMEM_offset_0_alias, 0, 0
	.other		__nv_reservedSMEM_offset_0_alias,@"STO_CUDA_RESERVED_SHARED STV_DEFAULT"
__nv_reservedSMEM_offset_0_alias:
	.zero		0


//--------------------- .nv.constant0.matmul_kernel --------------------------
	.section	.nv.constant0.matmul_kernel,"a",@progbits
	.sectionflags	@""
	.align	4
.nv.constant0.matmul_kernel:
	.zero		608


//--------------------- SYMBOLS --------------------------

	.type		.nv.reservedSmem.offset0,@object
	.size		.nv.reservedSmem.offset0,0x4
